	.target	sm_90a

	.elftype	@"ET_EXEC"


//--------------------- .note.nv.tkinfo           --------------------------
	.section	.note.nv.tkinfo,"",@"SHT_NOTE"
	.sectionflags	@"SHF_NOTE_NV_TKINFO"
	.tkinfo
        /*0018*/ 	.word	0x00000002
        /*0030*/ 	.string	""
        /*0030*/ 	.string	"ptxas"
        /*0030*/ 	.string	"Cuda compilation tools, release 13.0, V13.0.88"
        /*0030*/ 	.string	"Build cuda_13.0.r13.0/compiler.36424714_0"
        /*0030*/ 	.string	"-arch sm_90a -m 64 "



//--------------------- .note.nv.cuinfo           --------------------------
	.section	.note.nv.cuinfo,"",@"SHT_NOTE"
	.sectionflags	@"SHF_NOTE_NV_CUINFO"
        /*0018*/ 	.short	0x0002
        /*001a*/ 	.short	0x005a
        /*001c*/ 	.short	0x0082
	.zero		2


//--------------------- .nv.info                  --------------------------
	.section	.nv.info,"",@"SHT_CUDA_INFO"
	.align	4


	//----- nvinfo : EIATTR_REGCOUNT
	.align		4
        /*0000*/ 	.byte	0x04, 0x2f
        /*0002*/ 	.short	(.L_12 - .L_11)
	.align		4
.L_11:
        /*0004*/ 	.word	index@(_ZN7cutlass13device_kernelINS_4gemm6kernel13GemmUniversalIN4cute5tupleIJiiiiEEENS1_10collective13CollectiveMmaINS1_37MainloopSm90TmaGmmaWarpSpecializedFP8ILi3ENS5_IJNS4_1CILi2EEESB_NSA_ILi1EEEEEENS1_35KernelTmaWarpSpecializedCooperativeEEENS5_IJNSA_ILi256EEENSA_ILi64EEENSA_ILi32EEEEEENS_12float_e4m3_tENS5_IJlSC_lEEESK_SL_NS4_8TiledMMAINS4_8MMA_AtomIJNS4_4SM904GMMA30MMA_64x64x32_F32E4M3E4M3_SS_TNILNSP_7ScaleInE1ELSR_1EEEEEENS4_6LayoutINS5_IJSB_SC_SC_EEENS5_IJSC_NSA_ILi0EEESW_EEEEENS5_IJNS4_10UnderscoreESZ_SZ_EEEEENS4_23SM90_TMA_LOAD_MULTICASTENS4_14ComposedLayoutINS4_7SwizzleILi1ELi4ELi3EEENS4_18smem_ptr_flag_bitsILi8EEENSU_INS5_IJNSA_ILi8EEESI_EEENS5_IJSI_SC_EEEEEEEvNS4_8identityES12_S1C_vS1D_EENS_8epilogue10collective6detail29Sm90TmaWarpSpecializedAdapterINS1G_15DefaultEpilogueISK_SL_SL_NS1F_6thread17LinearCombinationISK_Li1EffLNS1K_9ScaleType4KindE0ELNS_15FloatRoundStyleE2ESK_EENS1_15EpilogueDefaultEEEEEvvEEEEvNT_6ParamsE)
        /*0008*/ 	.word	0x000000a8


	//----- nvinfo : EIATTR_FRAME_SIZE
	.align		4
.L_12:
        /*000c*/ 	.byte	0x04, 0x11
        /*000e*/ 	.short	(.L_14 - .L_13)
	.align		4
.L_13:
        /*0010*/ 	.word	index@(_ZN7cutlass13device_kernelINS_4gemm6kernel13GemmUniversalIN4cute5tupleIJiiiiEEENS1_10collective13CollectiveMmaINS1_37MainloopSm90TmaGmmaWarpSpecializedFP8ILi3ENS5_IJNS4_1CILi2EEESB_NSA_ILi1EEEEEENS1_35KernelTmaWarpSpecializedCooperativeEEENS5_IJNSA_ILi256EEENSA_ILi64EEENSA_ILi32EEEEEENS_12float_e4m3_tENS5_IJlSC_lEEESK_SL_NS4_8TiledMMAINS4_8MMA_AtomIJNS4_4SM904GMMA30MMA_64x64x32_F32E4M3E4M3_SS_TNILNSP_7ScaleInE1ELSR_1EEEEEENS4_6LayoutINS5_IJSB_SC_SC_EEENS5_IJSC_NSA_ILi0EEESW_EEEEENS5_IJNS4_10UnderscoreESZ_SZ_EEEEENS4_23SM90_TMA_LOAD_MULTICASTENS4_14ComposedLayoutINS4_7SwizzleILi1ELi4ELi3EEENS4_18smem_ptr_flag_bitsILi8EEENSU_INS5_IJNSA_ILi8EEESI_EEENS5_IJSI_SC_EEEEEEEvNS4_8identityES12_S1C_vS1D_EENS_8epilogue10collective6detail29Sm90TmaWarpSpecializedAdapterINS1G_15DefaultEpilogueISK_SL_SL_NS1F_6thread17LinearCombinationISK_Li1EffLNS1K_9ScaleType4KindE0ELNS_15FloatRoundStyleE2ESK_EENS1_15EpilogueDefaultEEEEEvvEEEEvNT_6ParamsE)
        /*0014*/ 	.word	0x00000000


	//----- nvinfo : EIATTR_MIN_STACK_SIZE
	.align		4
.L_14:
        /*0018*/ 	.byte	0x04, 0x12
        /*001a*/ 	.short	(.L_16 - .L_15)
	.align		4
.L_15:
        /*001c*/ 	.word	index@(_ZN7cutlass13device_kernelINS_4gemm6kernel13GemmUniversalIN4cute5tupleIJiiiiEEENS1_10collective13CollectiveMmaINS1_37MainloopSm90TmaGmmaWarpSpecializedFP8ILi3ENS5_IJNS4_1CILi2EEESB_NSA_ILi1EEEEEENS1_35KernelTmaWarpSpecializedCooperativeEEENS5_IJNSA_ILi256EEENSA_ILi64EEENSA_ILi32EEEEEENS_12float_e4m3_tENS5_IJlSC_lEEESK_SL_NS4_8TiledMMAINS4_8MMA_AtomIJNS4_4SM904GMMA30MMA_64x64x32_F32E4M3E4M3_SS_TNILNSP_7ScaleInE1ELSR_1EEEEEENS4_6LayoutINS5_IJSB_SC_SC_EEENS5_IJSC_NSA_ILi0EEESW_EEEEENS5_IJNS4_10UnderscoreESZ_SZ_EEEEENS4_23SM90_TMA_LOAD_MULTICASTENS4_14ComposedLayoutINS4_7SwizzleILi1ELi4ELi3EEENS4_18smem_ptr_flag_bitsILi8EEENSU_INS5_IJNSA_ILi8EEESI_EEENS5_IJSI_SC_EEEEEEEvNS4_8identityES12_S1C_vS1D_EENS_8epilogue10collective6detail29Sm90TmaWarpSpecializedAdapterINS1G_15DefaultEpilogueISK_SL_SL_NS1F_6thread17LinearCombinationISK_Li1EffLNS1K_9ScaleType4KindE0ELNS_15FloatRoundStyleE2ESK_EENS1_15EpilogueDefaultEEEEEvvEEEEvNT_6ParamsE)
        /*0020*/ 	.word	0x00000000
.L_16:


//--------------------- .nv.compat                --------------------------
	.section	.nv.compat,"",@"SHT_CUDA_COMPAT_INFO"
	.align	4
        /*0000*/ 	.byte	0x02, 0x09, 0x01, 0x00, 0x02, 0x02, 0x04, 0x00, 0x02, 0x05, 0x05, 0x00, 0x03, 0x07, 0x01, 0x01
        /*0010*/ 	.byte	0x02, 0x03, 0x01, 0x00, 0x02, 0x06, 0x01, 0x00, 0x04, 0x0b, 0x08, 0x00, 0x00, 0x00, 0x00, 0x00
        /*0020*/ 	.byte	0x00, 0x00, 0x00, 0x00


//--------------------- .nv.info._ZN7cutlass13device_kernelINS_4gemm6kernel13GemmUniversalIN4cute5tupleIJiiiiEEENS1_10collective13CollectiveMmaINS1_37MainloopSm90TmaGmmaWarpSpecializedFP8ILi3ENS5_IJNS4_1CILi2EEESB_NSA_ILi1EEEEEENS1_35KernelTmaWarpSpecializedCooperativeEEENS5_IJNSA_ILi256EEENSA_ILi64EEENSA_ILi32EEEEEENS_12float_e4m3_tENS5_IJlSC_lEEESK_SL_NS4_8TiledMMAINS4_8MMA_AtomIJNS4_4SM904GMMA30MMA_64x64x32_F32E4M3E4M3_SS_TNILNSP_7ScaleInE1ELSR_1EEEEEENS4_6LayoutINS5_IJSB_SC_SC_EEENS5_IJSC_NSA_ILi0EEESW_EEEEENS5_IJNS4_10UnderscoreESZ_SZ_EEEEENS4_23SM90_TMA_LOAD_MULTICASTENS4_14ComposedLayoutINS4_7SwizzleILi1ELi4ELi3EEENS4_18smem_ptr_flag_bitsILi8EEENSU_INS5_IJNSA_ILi8EEESI_EEENS5_IJSI_SC_EEEEEEEvNS4_8identityES12_S1C_vS1D_EENS_8epilogue10collective6detail29Sm90TmaWarpSpecializedAdapterINS1G_15DefaultEpilogueISK_SL_SL_NS1F_6thread17LinearCombinationISK_Li1EffLNS1K_9ScaleType4KindE0ELNS_15FloatRoundStyleE2ESK_EENS1_15EpilogueDefaultEEEEEvvEEEEvNT_6ParamsE --------------------------
	.section	.nv.info._ZN7cutlass13device_kernelINS_4gemm6kernel13GemmUniversalIN4cute5tupleIJiiiiEEENS1_10collective13CollectiveMmaINS1_37MainloopSm90TmaGmmaWarpSpecializedFP8ILi3ENS5_IJNS4_1CILi2EEESB_NSA_ILi1EEEEEENS1_35KernelTmaWarpSpecializedCooperativeEEENS5_IJNSA_ILi256EEENSA_ILi64EEENSA_ILi32EEEEEENS_12float_e4m3_tENS5_IJlSC_lEEESK_SL_NS4_8TiledMMAINS4_8MMA_AtomIJNS4_4SM904GMMA30MMA_64x64x32_F32E4M3E4M3_SS_TNILNSP_7ScaleInE1ELSR_1EEEEEENS4_6LayoutINS5_IJSB_SC_SC_EEENS5_IJSC_NSA_ILi0EEESW_EEEEENS5_IJNS4_10UnderscoreESZ_SZ_EEEEENS4_23SM90_TMA_LOAD_MULTICASTENS4_14ComposedLayoutINS4_7SwizzleILi1ELi4ELi3EEENS4_18smem_ptr_flag_bitsILi8EEENSU_INS5_IJNSA_ILi8EEESI_EEENS5_IJSI_SC_EEEEEEEvNS4_8identityES12_S1C_vS1D_EENS_8epilogue10collective6detail29Sm90TmaWarpSpecializedAdapterINS1G_15DefaultEpilogueISK_SL_SL_NS1F_6thread17LinearCombinationISK_Li1EffLNS1K_9ScaleType4KindE0ELNS_15FloatRoundStyleE2ESK_EENS1_15EpilogueDefaultEEEEEvvEEEEvNT_6ParamsE,"",@"SHT_CUDA_INFO"
	.sectionflags	@""
	.align	4


	//----- nvinfo : EIATTR_CUDA_API_VERSION
	.align		4
        /*0000*/ 	.byte	0x04, 0x37
        /*0002*/ 	.short	(.L_18 - .L_17)
.L_17:
        /*0004*/ 	.word	0x00000082


	//----- nvinfo : EIATTR_KPARAM_INFO
	.align		4
.L_18:
        /*0008*/ 	.byte	0x04, 0x17
        /*000a*/ 	.short	(.L_20 - .L_19)
.L_19:
        /*000c*/ 	.word	0x00000000
        /*0010*/ 	.short	0x0000
        /*0012*/ 	.short	0x0070
        /*0014*/ 	.byte	0x00, 0xf0, 0x01, 0x10


	//----- nvinfo : EIATTR_SPARSE_MMA_MASK
	.align		4
.L_20:
        /*0018*/ 	.byte	0x03, 0x50
        /*001a*/ 	.short	0x0000


	//----- nvinfo : EIATTR_MAXREG_COUNT
	.align		4
        /*001c*/ 	.byte	0x03, 0x1b
        /*001e*/ 	.short	0x00a8


	//----- nvinfo : EIATTR_NUM_BARRIERS
	.align		4
        /*0020*/ 	.byte	0x02, 0x4c
        /*0022*/ 	.byte	0x01
	.zero		1


	//----- nvinfo : EIATTR_MERCURY_ISA_VERSION
	.align		4
        /*0024*/ 	.byte	0x03, 0x5f
        /*0026*/ 	.short	0x0101


	//----- nvinfo : EIATTR_INT_WARP_WIDE_INSTR_OFFSETS
	.align		4
        /*0028*/ 	.byte	0x04, 0x31
        /*002a*/ 	.short	(.L_22 - .L_21)


	//   ....[0]....
.L_21:
        /*002c*/ 	.word	0x00000480


	//   ....[1]....
        /*0030*/ 	.word	0x000004b0


	//   ....[2]....
        /*0034*/ 	.word	0x00000630


	//----- nvinfo : EIATTR_COOP_GROUP_MASK_REGIDS
	.align		4
.L_22:
        /*0038*/ 	.byte	0x04, 0x29
        /*003a*/ 	.short	(.L_24 - .L_23)


	//   ....[0]....
.L_23:
        /*003c*/ 	.word	0xffffffff


	//   ....[1]....
        /*0040*/ 	.word	0xffffffff


	//   ....[2]....
        /*0044*/ 	.word	0xffffffff


	//   ....[3]....
        /*0048*/ 	.word	0xffffffff


	//   ....[4]....
        /*004c*/ 	.word	0xffffffff


	//   ....[5]....
        /*0050*/ 	.word	0xffffffff


	//----- nvinfo : EIATTR_COOP_GROUP_INSTR_OFFSETS
	.align		4
.L_24:
        /*0054*/ 	.byte	0x04, 0x28
        /*0056*/ 	.short	(.L_26 - .L_25)


	//   ....[0]....
.L_25:
        /*0058*/ 	.word	0x00000060


	//   ....[1]....
        /*005c*/ 	.word	0x00000070


	//   ....[2]....
        /*0060*/ 	.word	0x00000130


	//   ....[3]....
        /*0064*/ 	.word	0x000002b0


	//   ....[4]....
        /*0068*/ 	.word	0x000007d0


	//   ....[5]....
        /*006c*/ 	.word	0x00001250


	//----- nvinfo : EIATTR_REG_RECONFIG
	.align		4
.L_26:
        /*0070*/ 	.byte	0x01, 0x54
	.zero		2


	//----- nvinfo : EIATTR_MBARRIER_INSTR_OFFSETS
	.align		4
        /*0074*/ 	.byte	0x04, 0x39
        /*0076*/ 	.short	(.L_28 - .L_27)


	//   ....[0]....
.L_27:
        /*0078*/ 	.word	0x00000230
        /*007c*/ 	.word	0x000000ff
        /*0080*/ 	.word	0x00000000
        /*0084*/ 	.short	0x0100
        /*0086*/ 	.byte	0x08
	.zero		1


	//   ....[1]....
        /*0088*/ 	.word	0x00000240
        /*008c*/ 	.word	0x000000ff
        /*0090*/ 	.word	0x00000018
        /*0094*/ 	.short	0x0100
        /*0096*/ 	.byte	0x08
	.zero		1


	//   ....[2]....
        /*0098*/ 	.word	0x00000250
        /*009c*/ 	.word	0x000000ff
        /*00a0*/ 	.word	0x00000008
        /*00a4*/ 	.short	0x0100
        /*00a6*/ 	.byte	0x08
	.zero		1


	//   ....[3]....
        /*00a8*/ 	.word	0x00000260
        /*00ac*/ 	.word	0x000000ff
        /*00b0*/ 	.word	0x00000020
        /*00b4*/ 	.short	0x0100
        /*00b6*/ 	.byte	0x08
	.zero		1


	//   ....[4]....
        /*00b8*/ 	.word	0x00000270
        /*00bc*/ 	.word	0x000000ff
        /*00c0*/ 	.word	0x00000010
        /*00c4*/ 	.short	0x0100
        /*00c6*/ 	.byte	0x08
	.zero		1


	//   ....[5]....
        /*00c8*/ 	.word	0x00000280
        /*00cc*/ 	.word	0x000000ff
        /*00d0*/ 	.word	0x00000028
        /*00d4*/ 	.short	0x0100
        /*00d6*/ 	.byte	0x08
	.zero		1


	//   ....[6]....
        /*00d8*/ 	.word	0x000006c0
        /*00dc*/ 	.word	0x000000ff
        /*00e0*/ 	.word	0x00000040
        /*00e4*/ 	.short	0x0100
        /*00e6*/ 	.byte	0x06
	.zero		1


	//   ....[7]....
        /*00e8*/ 	.word	0x00000760
        /*00ec*/ 	.word	0x000000ff
        /*00f0*/ 	.word	0x00000048
        /*00f4*/ 	.short	0x0100
        /*00f6*/ 	.byte	0x06
	.zero		1


	//   ....[8]....
        /*00f8*/ 	.word	0x00001780
        /*00fc*/ 	.word	0x000000ff
        /*0100*/ 	.word	0x00000000
        /*0104*/ 	.short	0x010a
        /*0106*/ 	.byte	0x07
	.zero		1


	//   ....[9]....
        /*0108*/ 	.word	0x000017e0
        /*010c*/ 	.word	0x000000ff
        /*0110*/ 	.word	0x00000000
        /*0114*/ 	.short	0x010a
        /*0116*/ 	.byte	0x07
	.zero		1


	//   ....[10]....
        /*0118*/ 	.word	0x000020f0
        /*011c*/ 	.word	0x000000ff
        /*0120*/ 	.word	0x00000000
        /*0124*/ 	.short	0x010a
        /*0126*/ 	.byte	0x0c
	.zero		1


	//   ....[11]....
        /*0128*/ 	.word	0x00002130
        /*012c*/ 	.word	0x000000ff
        /*0130*/ 	.word	0x00000000
        /*0134*/ 	.short	0x010a
        /*0136*/ 	.byte	0x0c
	.zero		1


	//   ....[12]....
        /*0138*/ 	.word	0x00002750
        /*013c*/ 	.word	0x0000000e
        /*0140*/ 	.word	0x00000000
        /*0144*/ 	.short	0x0101
        /*0146*/ 	.byte	0x3f
	.zero		1


	//   ....[13]....
        /*0148*/ 	.word	0x00002df0
        /*014c*/ 	.word	0x0000000c
        /*0150*/ 	.word	0x00000000
        /*0154*/ 	.short	0x0101
        /*0156*/ 	.byte	0x3f
	.zero		1


	//   ....[14]....
        /*0158*/ 	.word	0x00008940
        /*015c*/ 	.word	0x00000014
        /*0160*/ 	.word	0x00000018
        /*0164*/ 	.short	0x010a
        /*0166*/ 	.byte	0x3f
	.zero		1


	//   ....[15]....
        /*0168*/ 	.word	0x00008ce0
        /*016c*/ 	.word	0x00000008
        /*0170*/ 	.word	0x00000048
        /*0174*/ 	.short	0x0101
        /*0176*/ 	.byte	0x3f
	.zero		1


	//   ....[16]....
        /*0178*/ 	.word	0x00009400
        /*017c*/ 	.word	0x00000004
        /*0180*/ 	.word	0x00000000
        /*0184*/ 	.short	0x010a
        /*0186*/ 	.byte	0x3f
	.zero		1


	//   ....[17]....
        /*0188*/ 	.word	0x00009480
        /*018c*/ 	.word	0x00000006
        /*0190*/ 	.word	0x00000000
        /*0194*/ 	.short	0x010a
        /*0196*/ 	.byte	0x3f
	.zero		1


	//   ....[18]....
        /*0198*/ 	.word	0x00009510
        /*019c*/ 	.word	0x00000003
        /*01a0*/ 	.word	0x00000000
        /*01a4*/ 	.short	0x010a
        /*01a6*/ 	.byte	0x3f
	.zero		1


	//   ....[19]....
        /*01a8*/ 	.word	0x00009580
        /*01ac*/ 	.word	0x0000000d
        /*01b0*/ 	.word	0x00000000
        /*01b4*/ 	.short	0x010a
        /*01b6*/ 	.byte	0x3f
	.zero		1


	//   ....[20]....
        /*01b8*/ 	.word	0x000095e0
        /*01bc*/ 	.word	0x0000000f
        /*01c0*/ 	.word	0x00000000
        /*01c4*/ 	.short	0x010a
        /*01c6*/ 	.byte	0x3f
	.zero		1


	//   ....[21]....
        /*01c8*/ 	.word	0x000096b0
        /*01cc*/ 	.word	0x00000014
        /*01d0*/ 	.word	0x00000018
        /*01d4*/ 	.short	0x010a
        /*01d6*/ 	.byte	0x3f
	.zero		1


	//   ....[22]....
        /*01d8*/ 	.word	0x00009780
        /*01dc*/ 	.word	0x00000004
        /*01e0*/ 	.word	0x00000000
        /*01e4*/ 	.short	0x010a
        /*01e6*/ 	.byte	0x3f
	.zero		1


	//   ....[23]....
        /*01e8*/ 	.word	0x000097d0
        /*01ec*/ 	.word	0x00000006
        /*01f0*/ 	.word	0x00000000
        /*01f4*/ 	.short	0x010a
        /*01f6*/ 	.byte	0x3f
	.zero		1


	//----- nvinfo : EIATTR_NUM_MBARRIERS
	.align		4
.L_28:
        /*01f8*/ 	.byte	0x03, 0x38
        /*01fa*/ 	.short	0x0008


	//----- nvinfo : EIATTR_EXIT_INSTR_OFFSETS
	.align		4
        /*01fc*/ 	.byte	0x04, 0x1c
        /*01fe*/ 	.short	(.L_30 - .L_29)


	//   ....[0]....
.L_29:
        /*0200*/ 	.word	0x00000930


	//   ....[1]....
        /*0204*/ 	.word	0x00001120


	//   ....[2]....
        /*0208*/ 	.word	0x00007f80


	//   ....[3]....
        /*020c*/ 	.word	0x000084e0


	//   ....[4]....
        /*0210*/ 	.word	0x00009560


	//----- nvinfo : EIATTR_MAX_THREADS
	.align		4
.L_30:
        /*0214*/ 	.byte	0x04, 0x05
        /*0216*/ 	.short	(.L_32 - .L_31)
.L_31:
        /*0218*/ 	.word	0x00000180
        /*021c*/ 	.word	0x00000001
        /*0220*/ 	.word	0x00000001


	//----- nvinfo : EIATTR_CRS_STACK_SIZE
	.align		4
.L_32:
        /*0224*/ 	.byte	0x04, 0x1e
        /*0226*/ 	.short	(.L_34 - .L_33)
.L_33:
        /*0228*/ 	.word	0x00000000


	//----- nvinfo : EIATTR_CBANK_PARAM_SIZE
	.align		4
.L_34:
        /*022c*/ 	.byte	0x03, 0x19
        /*022e*/ 	.short	0x0470


	//----- nvinfo : EIATTR_PARAM_CBANK
	.align		4
        /*0230*/ 	.byte	0x04, 0x0a
        /*0232*/ 	.short	(.L_36 - .L_35)
	.align		4
.L_35:
        /*0234*/ 	.word	index@(.nv.constant0._ZN7cutlass13device_kernelINS_4gemm6kernel13GemmUniversalIN4cute5tupleIJiiiiEEENS1_10collective13CollectiveMmaINS1_37MainloopSm90TmaGmmaWarpSpecializedFP8ILi3ENS5_IJNS4_1CILi2EEESB_NSA_ILi1EEEEEENS1_35KernelTmaWarpSpecializedCooperativeEEENS5_IJNSA_ILi256EEENSA_ILi64EEENSA_ILi32EEEEEENS_12float_e4m3_tENS5_IJlSC_lEEESK_SL_NS4_8TiledMMAINS4_8MMA_AtomIJNS4_4SM904GMMA30MMA_64x64x32_F32E4M3E4M3_SS_TNILNSP_7ScaleInE1ELSR_1EEEEEENS4_6LayoutINS5_IJSB_SC_SC_EEENS5_IJSC_NSA_ILi0EEESW_EEEEENS5_IJNS4_10UnderscoreESZ_SZ_EEEEENS4_23SM90_TMA_LOAD_MULTICASTENS4_14ComposedLayoutINS4_7SwizzleILi1ELi4ELi3EEENS4_18smem_ptr_flag_bitsILi8EEENSU_INS5_IJNSA_ILi8EEESI_EEENS5_IJSI_SC_EEEEEEEvNS4_8identityES12_S1C_vS1D_EENS_8epilogue10collective6detail29Sm90TmaWarpSpecializedAdapterINS1G_15DefaultEpilogueISK_SL_SL_NS1F_6thread17LinearCombinationISK_Li1EffLNS1K_9ScaleType4KindE0ELNS_15FloatRoundStyleE2ESK_EENS1_15EpilogueDefaultEEEEEvvEEEEvNT_6ParamsE)
        /*0238*/ 	.short	0x0210
        /*023a*/ 	.short	0x0470


	//----- nvinfo : EIATTR_SW_WAR
	.align		4
.L_36:
        /*023c*/ 	.byte	0x04, 0x36
        /*023e*/ 	.short	(.L_38 - .L_37)
.L_37:
        /*0240*/ 	.word	0x00000008
.L_38:


//--------------------- .nv.callgraph             --------------------------
	.section	.nv.callgraph,"",@"SHT_CUDA_CALLGRAPH"
	.align	4
	.sectionentsize	8
	.align		4
        /*0000*/ 	.word	0x00000000
	.align		4
        /*0004*/ 	.word	0xffffffff
	.align		4
        /*0008*/ 	.word	0x00000000
	.align		4
        /*000c*/ 	.word	0xfffffffe
	.align		4
        /*0010*/ 	.word	0x00000000
	.align		4
        /*0014*/ 	.word	0xfffffffd
	.align		4
        /*0018*/ 	.word	0x00000000
	.align		4
        /*001c*/ 	.word	0xfffffffc


//--------------------- .nv.constant4             --------------------------
	.section	.nv.constant4,"a",@progbits
	.align	8
	.align		8
.nv.constant4:
        /*0000*/ 	.dword	_ZN39_INTERNAL_7703f670_4_k_cu_b4632e09_51094cuda3std3__45__cpo5beginE
	.align		8
        /*0008*/ 	.dword	_ZN39_INTERNAL_7703f670_4_k_cu_b4632e09_51094cuda3std3__45__cpo3endE
	.align		8
        /*0010*/ 	.dword	_ZN39_INTERNAL_7703f670_4_k_cu_b4632e09_51094cuda3std3__45__cpo6cbeginE
	.align		8
        /*0018*/ 	.dword	_ZN39_INTERNAL_7703f670_4_k_cu_b4632e09_51094cuda3std3__45__cpo4cendE
	.align		8
        /*0020*/ 	.dword	_ZN39_INTERNAL_7703f670_4_k_cu_b4632e09_51094cuda3std3__441_GLOBAL__N__7703f670_4_k_cu_b4632e09_51096ignoreE
	.align		8
        /*0028*/ 	.dword	_ZN39_INTERNAL_7703f670_4_k_cu_b4632e09_51094cuda3std3__419piecewise_constructE
	.align		8
        /*0030*/ 	.dword	_ZN39_INTERNAL_7703f670_4_k_cu_b4632e09_51094cuda3std3__48in_placeE
	.align		8
        /*0038*/ 	.dword	_ZN39_INTERNAL_7703f670_4_k_cu_b4632e09_51094cuda3std6ranges3__45__cpo4swapE
	.align		8
        /*0040*/ 	.dword	_ZN39_INTERNAL_7703f670_4_k_cu_b4632e09_51094cuda3std6ranges3__45__cpo9iter_moveE
	.align		8
        /*0048*/ 	.dword	_ZN39_INTERNAL_7703f670_4_k_cu_b4632e09_51094cute7productE
	.align		8
        /*0050*/ 	.dword	_ZN39_INTERNAL_7703f670_4_k_cu_b4632e09_51094cute1_E


//--------------------- .text._ZN7cutlass13device_kernelINS_4gemm6kernel13GemmUniversalIN4cute5tupleIJiiiiEEENS1_10collective13CollectiveMmaINS1_37MainloopSm90TmaGmmaWarpSpecializedFP8ILi3ENS5_IJNS4_1CILi2EEESB_NSA_ILi1EEEEEENS1_35KernelTmaWarpSpecializedCooperativeEEENS5_IJNSA_ILi256EEENSA_ILi64EEENSA_ILi32EEEEEENS_12float_e4m3_tENS5_IJlSC_lEEESK_SL_NS4_8TiledMMAINS4_8MMA_AtomIJNS4_4SM904GMMA30MMA_64x64x32_F32E4M3E4M3_SS_TNILNSP_7ScaleInE1ELSR_1EEEEEENS4_6LayoutINS5_IJSB_SC_SC_EEENS5_IJSC_NSA_ILi0EEESW_EEEEENS5_IJNS4_10UnderscoreESZ_SZ_EEEEENS4_23SM90_TMA_LOAD_MULTICASTENS4_14ComposedLayoutINS4_7SwizzleILi1ELi4ELi3EEENS4_18smem_ptr_flag_bitsILi8EEENSU_INS5_IJNSA_ILi8EEESI_EEENS5_IJSI_SC_EEEEEEEvNS4_8identityES12_S1C_vS1D_EENS_8epilogue10collective6detail29Sm90TmaWarpSpecializedAdapterINS1G_15DefaultEpilogueISK_SL_SL_NS1F_6thread17LinearCombinationISK_Li1EffLNS1K_9ScaleType4KindE0ELNS_15FloatRoundStyleE2ESK_EENS1_15EpilogueDefaultEEEEEvvEEEEvNT_6ParamsE --------------------------
	.section	.text._ZN7cutlass13device_kernelINS_4gemm6kernel13GemmUniversalIN4cute5tupleIJiiiiEEENS1_10collective13CollectiveMmaINS1_37MainloopSm90TmaGmmaWarpSpecializedFP8ILi3ENS5_IJNS4_1CILi2EEESB_NSA_ILi1EEEEEENS1_35KernelTmaWarpSpecializedCooperativeEEENS5_IJNSA_ILi256EEENSA_ILi64EEENSA_ILi32EEEEEENS_12float_e4m3_tENS5_IJlSC_lEEESK_SL_NS4_8TiledMMAINS4_8MMA_AtomIJNS4_4SM904GMMA30MMA_64x64x32_F32E4M3E4M3_SS_TNILNSP_7ScaleInE1ELSR_1EEEEEENS4_6LayoutINS5_IJSB_SC_SC_EEENS5_IJSC_NSA_ILi0EEESW_EEEEENS5_IJNS4_10UnderscoreESZ_SZ_EEEEENS4_23SM90_TMA_LOAD_MULTICASTENS4_14ComposedLayoutINS4_7SwizzleILi1ELi4ELi3EEENS4_18smem_ptr_flag_bitsILi8EEENSU_INS5_IJNSA_ILi8EEESI_EEENS5_IJSI_SC_EEEEEEEvNS4_8identityES12_S1C_vS1D_EENS_8epilogue10collective6detail29Sm90TmaWarpSpecializedAdapterINS1G_15DefaultEpilogueISK_SL_SL_NS1F_6thread17LinearCombinationISK_Li1EffLNS1K_9ScaleType4KindE0ELNS_15FloatRoundStyleE2ESK_EENS1_15EpilogueDefaultEEEEEvvEEEEvNT_6ParamsE,"ax",@progbits
	.align	128
.text._ZN7cutlass13device_kernelINS_4gemm6kernel13GemmUniversalIN4cute5tupleIJiiiiEEENS1_10collective13CollectiveMmaINS1_37MainloopSm90TmaGmmaWarpSpecializedFP8ILi3ENS5_IJNS4_1CILi2EEESB_NSA_ILi1EEEEEENS1_35KernelTmaWarpSpecializedCooperativeEEENS5_IJNSA_ILi256EEENSA_ILi64EEENSA_ILi32EEEEEENS_12float_e4m3_tENS5_IJlSC_lEEESK_SL_NS4_8TiledMMAINS4_8MMA_AtomIJNS4_4SM904GMMA30MMA_64x64x32_F32E4M3E4M3_SS_TNILNSP_7ScaleInE1ELSR_1EEEEEENS4_6LayoutINS5_IJSB_SC_SC_EEENS5_IJSC_NSA_ILi0EEESW_EEEEENS5_IJNS4_10UnderscoreESZ_SZ_EEEEENS4_23SM90_TMA_LOAD_MULTICASTENS4_14ComposedLayoutINS4_7SwizzleILi1ELi4ELi3EEENS4_18smem_ptr_flag_bitsILi8EEENSU_INS5_IJNSA_ILi8EEESI_EEENS5_IJSI_SC_EEEEEEEvNS4_8identityES12_S1C_vS1D_EENS_8epilogue10collective6detail29Sm90TmaWarpSpecializedAdapterINS1G_15DefaultEpilogueISK_SL_SL_NS1F_6thread17LinearCombinationISK_Li1EffLNS1K_9ScaleType4KindE0ELNS_15FloatRoundStyleE2ESK_EENS1_15EpilogueDefaultEEEEEvvEEEEvNT_6ParamsE:
        .type           _ZN7cutlass13device_kernelINS_4gemm6kernel13GemmUniversalIN4cute5tupleIJiiiiEEENS1_10collective13CollectiveMmaINS1_37MainloopSm90TmaGmmaWarpSpecializedFP8ILi3ENS5_IJNS4_1CILi2EEESB_NSA_ILi1EEEEEENS1_35KernelTmaWarpSpecializedCooperativeEEENS5_IJNSA_ILi256EEENSA_ILi64EEENSA_ILi32EEEEEENS_12float_e4m3_tENS5_IJlSC_lEEESK_SL_NS4_8TiledMMAINS4_8MMA_AtomIJNS4_4SM904GMMA30MMA_64x64x32_F32E4M3E4M3_SS_TNILNSP_7ScaleInE1ELSR_1EEEEEENS4_6LayoutINS5_IJSB_SC_SC_EEENS5_IJSC_NSA_ILi0EEESW_EEEEENS5_IJNS4_10UnderscoreESZ_SZ_EEEEENS4_23SM90_TMA_LOAD_MULTICASTENS4_14ComposedLayoutINS4_7SwizzleILi1ELi4ELi3EEENS4_18smem_ptr_flag_bitsILi8EEENSU_INS5_IJNSA_ILi8EEESI_EEENS5_IJSI_SC_EEEEEEEvNS4_8identityES12_S1C_vS1D_EENS_8epilogue10collective6detail29Sm90TmaWarpSpecializedAdapterINS1G_15DefaultEpilogueISK_SL_SL_NS1F_6thread17LinearCombinationISK_Li1EffLNS1K_9ScaleType4KindE0ELNS_15FloatRoundStyleE2ESK_EENS1_15EpilogueDefaultEEEEEvvEEEEvNT_6ParamsE,@function
        .size           _ZN7cutlass13device_kernelINS_4gemm6kernel13GemmUniversalIN4cute5tupleIJiiiiEEENS1_10collective13CollectiveMmaINS1_37MainloopSm90TmaGmmaWarpSpecializedFP8ILi3ENS5_IJNS4_1CILi2EEESB_NSA_ILi1EEEEEENS1_35KernelTmaWarpSpecializedCooperativeEEENS5_IJNSA_ILi256EEENSA_ILi64EEENSA_ILi32EEEEEENS_12float_e4m3_tENS5_IJlSC_lEEESK_SL_NS4_8TiledMMAINS4_8MMA_AtomIJNS4_4SM904GMMA30MMA_64x64x32_F32E4M3E4M3_SS_TNILNSP_7ScaleInE1ELSR_1EEEEEENS4_6LayoutINS5_IJSB_SC_SC_EEENS5_IJSC_NSA_ILi0EEESW_EEEEENS5_IJNS4_10UnderscoreESZ_SZ_EEEEENS4_23SM90_TMA_LOAD_MULTICASTENS4_14ComposedLayoutINS4_7SwizzleILi1ELi4ELi3EEENS4_18smem_ptr_flag_bitsILi8EEENSU_INS5_IJNSA_ILi8EEESI_EEENS5_IJSI_SC_EEEEEEEvNS4_8identityES12_S1C_vS1D_EENS_8epilogue10collective6detail29Sm90TmaWarpSpecializedAdapterINS1G_15DefaultEpilogueISK_SL_SL_NS1F_6thread17LinearCombinationISK_Li1EffLNS1K_9ScaleType4KindE0ELNS_15FloatRoundStyleE2ESK_EENS1_15EpilogueDefaultEEEEEvvEEEEvNT_6ParamsE,(.L_x_204 - _ZN7cutlass13device_kernelINS_4gemm6kernel13GemmUniversalIN4cute5tupleIJiiiiEEENS1_10collective13CollectiveMmaINS1_37MainloopSm90TmaGmmaWarpSpecializedFP8ILi3ENS5_IJNS4_1CILi2EEESB_NSA_ILi1EEEEEENS1_35KernelTmaWarpSpecializedCooperativeEEENS5_IJNSA_ILi256EEENSA_ILi64EEENSA_ILi32EEEEEENS_12float_e4m3_tENS5_IJlSC_lEEESK_SL_NS4_8TiledMMAINS4_8MMA_AtomIJNS4_4SM904GMMA30MMA_64x64x32_F32E4M3E4M3_SS_TNILNSP_7ScaleInE1ELSR_1EEEEEENS4_6LayoutINS5_IJSB_SC_SC_EEENS5_IJSC_NSA_ILi0EEESW_EEEEENS5_IJNS4_10UnderscoreESZ_SZ_EEEEENS4_23SM90_TMA_LOAD_MULTICASTENS4_14ComposedLayoutINS4_7SwizzleILi1ELi4ELi3EEENS4_18smem_ptr_flag_bitsILi8EEENSU_INS5_IJNSA_ILi8EEESI_EEENS5_IJSI_SC_EEEEEEEvNS4_8identityES12_S1C_vS1D_EENS_8epilogue10collective6detail29Sm90TmaWarpSpecializedAdapterINS1G_15DefaultEpilogueISK_SL_SL_NS1F_6thread17LinearCombinationISK_Li1EffLNS1K_9ScaleType4KindE0ELNS_15FloatRoundStyleE2ESK_EENS1_15EpilogueDefaultEEEEEvvEEEEvNT_6ParamsE)
        .other          _ZN7cutlass13device_kernelINS_4gemm6kernel13GemmUniversalIN4cute5tupleIJiiiiEEENS1_10collective13CollectiveMmaINS1_37MainloopSm90TmaGmmaWarpSpecializedFP8ILi3ENS5_IJNS4_1CILi2EEESB_NSA_ILi1EEEEEENS1_35KernelTmaWarpSpecializedCooperativeEEENS5_IJNSA_ILi256EEENSA_ILi64EEENSA_ILi32EEEEEENS_12float_e4m3_tENS5_IJlSC_lEEESK_SL_NS4_8TiledMMAINS4_8MMA_AtomIJNS4_4SM904GMMA30MMA_64x64x32_F32E4M3E4M3_SS_TNILNSP_7ScaleInE1ELSR_1EEEEEENS4_6LayoutINS5_IJSB_SC_SC_EEENS5_IJSC_NSA_ILi0EEESW_EEEEENS5_IJNS4_10UnderscoreESZ_SZ_EEEEENS4_23SM90_TMA_LOAD_MULTICASTENS4_14ComposedLayoutINS4_7SwizzleILi1ELi4ELi3EEENS4_18smem_ptr_flag_bitsILi8EEENSU_INS5_IJNSA_ILi8EEESI_EEENS5_IJSI_SC_EEEEEEEvNS4_8identityES12_S1C_vS1D_EENS_8epilogue10collective6detail29Sm90TmaWarpSpecializedAdapterINS1G_15DefaultEpilogueISK_SL_SL_NS1F_6thread17LinearCombinationISK_Li1EffLNS1K_9ScaleType4KindE0ELNS_15FloatRoundStyleE2ESK_EENS1_15EpilogueDefaultEEEEEvvEEEEvNT_6ParamsE,@"STO_CUDA_ENTRY STV_DEFAULT"
_ZN7cutlass13device_kernelINS_4gemm6kernel13GemmUniversalIN4cute5tupleIJiiiiEEENS1_10collective13CollectiveMmaINS1_37MainloopSm90TmaGmmaWarpSpecializedFP8ILi3ENS5_IJNS4_1CILi2EEESB_NSA_ILi1EEEEEENS1_35KernelTmaWarpSpecializedCooperativeEEENS5_IJNSA_ILi256EEENSA_ILi64EEENSA_ILi32EEEEEENS_12float_e4m3_tENS5_IJlSC_lEEESK_SL_NS4_8TiledMMAINS4_8MMA_AtomIJNS4_4SM904GMMA30MMA_64x64x32_F32E4M3E4M3_SS_TNILNSP_7ScaleInE1ELSR_1EEEEEENS4_6LayoutINS5_IJSB_SC_SC_EEENS5_IJSC_NSA_ILi0EEESW_EEEEENS5_IJNS4_10UnderscoreESZ_SZ_EEEEENS4_23SM90_TMA_LOAD_MULTICASTENS4_14ComposedLayoutINS4_7SwizzleILi1ELi4ELi3EEENS4_18smem_ptr_flag_bitsILi8EEENSU_INS5_IJNSA_ILi8EEESI_EEENS5_IJSI_SC_EEEEEEEvNS4_8identityES12_S1C_vS1D_EENS_8epilogue10collective6detail29Sm90TmaWarpSpecializedAdapterINS1G_15DefaultEpilogueISK_SL_SL_NS1F_6thread17LinearCombinationISK_Li1EffLNS1K_9ScaleType4KindE0ELNS_15FloatRoundStyleE2ESK_EENS1_15EpilogueDefaultEEEEEvvEEEEvNT_6ParamsE:
[----:B------:R-:W-:Y:S01]  /*0000*/  LDC R1, c[0x0][0x28] ;  /* 0x00000a00ff017b82 */ /* 0x000fe20000000800 */
[----:B------:R-:W0:Y:S01]  /*0010*/  S2R R0, SR_TID.X ;  /* 0x0000000000007919 */ /* 0x000e220000002100 */
[----:B------:R-:W-:Y:S01]  /*0020*/  ELECT P0, URZ, PT ;  /* 0x00000000003f782f */ /* 0x000fe20003800000 */
[----:B------:R-:W-:Y:S01]  /*0030*/  BSSY B0, `(.L_x_0) ;  /* 0x000000f000007945 */ /* 0x000fe20003800000 */
[--C-:B0-----:R-:W-:Y:S02]  /*0040*/  SHF.R.U32.HI R2, RZ, 0x5, R0.reuse ;  /* 0x00000005ff027819 */ /* 0x101fe40000011600 */
[----:B------:R-:W-:-:S03]  /*0050*/  SHF.R.U32.HI R3, RZ, 0x7, R0 ;  /* 0x00000007ff037819 */ /* 0x000fc60000011600 */
[----:B------:R-:W0:Y:S04]  /*0060*/  SHFL.IDX PT, R7, R2, RZ, 0x1f ;  /* 0x00001fff02077589 */ /* 0x000e2800000e0000 */
[----:B------:R-:W1:Y:S01]  /*0070*/  SHFL.IDX PT, R3, R3, RZ, 0x1f ;  /* 0x00001fff03037589 */ /* 0x000e6200000e0000 */
[----:B0-----:R-:W-:-:S13]  /*0080*/  ISETP.NE.OR P0, PT, R7, RZ, !P0 ;  /* 0x000000ff0700720c */ /* 0x001fda0004705670 */
[----:B-1----:R-:W-:Y:S05]  /*0090*/  @P0 BRA `(.L_x_1) ;  /* 0x0000000000200947 */ /* 0x002fea0003800000 */
[----:B------:R-:W-:Y:S02]  /*00a0*/  ULDC.64 UR4, c[0x0][0x198] ;  /* 0x0000660000047ab9 */ /* 0x000fe40000000a00 */
[----:B------:R-:W-:Y:S02]  /*00b0*/  UIADD3 UR6, UP0, UR4, 0xf0, URZ ;  /* 0x000000f004067890 */ /* 0x000fe4000ff1e03f */
[----:B------:R-:W-:Y:S02]  /*00c0*/  UIADD3 UR4, UP1, UR4, 0x1f0, URZ ;  /* 0x000001f004047890 */ /* 0x000fe4000ff3e03f */
[----:B------:R-:W-:Y:S02]  /*00d0*/  UIADD3.X UR7, URZ, UR5, URZ, UP0, !UPT ;  /* 0x000000053f077290 */ /* 0x000fe400087fe43f */
[----:B------:R-:W-:-:S07]  /*00e0*/  UIADD3.X UR5, URZ, UR5, URZ, UP1, !UPT ;  /* 0x000000053f057290 */ /* 0x000fce0008ffe43f */
[----:B------:R0:W-:Y:S02]  /*00f0*/  UTMACCTL.PF [UR6] ;  /* 0x00000000060079b9 */ /* 0x0001e40008040000 */
[----:B------:R0:W-:Y:S02]  /*0100*/  UTMACCTL.PF [UR4] ;  /* 0x00000000040079b9 */ /* 0x0001e40008040000 */
[----:B0-----:R-:W-:Y:S01]  /*0110*/  NOP ;  /* 0x0000000000007918 */ /* 0x001fe20000000000 */
.L_x_1:
[----:B------:R-:W-:Y:S05]  /*0120*/  BSYNC B0 ;  /* 0x0000000000007941 */ /* 0x000fea0003800000 */
.L_x_0:
[----:B------:R-:W0:Y:S02]  /*0130*/  SHFL.IDX PT, R4, R2, RZ, 0x1f ;  /* 0x00001fff02047589 */ /* 0x000e2400000e0000 */
[----:B0-----:R-:W-:-:S13]  /*0140*/  ISETP.NE.AND P0, PT, R4, RZ, PT ;  /* 0x000000ff0400720c */ /* 0x001fda0003f05270 */
[----:B------:R-:W-:Y:S05]  /*0150*/  @P0 BRA `(.L_x_2) ;  /* 0x0000000000500947 */ /* 0x000fea0003800000 */
[----:B------:R-:W0:Y:S01]  /*0160*/  S2UR UR8, SR_CgaCtaId ;  /* 0x00000000000879c3 */ /* 0x000e220000008800 */
[----:B------:R-:W-:Y:S01]  /*0170*/  UMOV UR4, 0x400 ;  /* 0x0000040000047882 */ /* 0x000fe20000000000 */
[----:B------:R-:W-:Y:S01]  /*0180*/  UMOV UR5, 0x1 ;  /* 0x0000000100057882 */ /* 0x000fe20000000000 */
[----:B------:R-:W-:Y:S01]  /*0190*/  UMOV UR6, 0x6 ;  /* 0x0000000600067882 */ /* 0x000fe20000000000 */
[----:B------:R-:W-:Y:S01]  /*01a0*/  ELECT P0, URZ, PT ;  /* 0x00000000003f782f */ /* 0x000fe20003800000 */
[----:B------:R-:W-:-:S04]  /*01b0*/  UIADD3 UR6, -UR6, 0x100000, URZ ;  /* 0x0010000006067890 */ /* 0x000fc8000fffe13f */
[----:B------:R-:W-:Y:S02]  /*01c0*/  USHF.L.U32 UR7, UR6, 0xb, URZ ;  /* 0x0000000b06077899 */ /* 0x000fe4000800063f */
[----:B------:R-:W-:Y:S02]  /*01d0*/  USHF.L.U32 UR6, UR6, 0x1, URZ ;  /* 0x0000000106067899 */ /* 0x000fe4000800063f */
[----:B0-----:R-:W-:Y:S02]  /*01e0*/  ULEA UR8, UR8, UR4, 0x18 ;  /* 0x0000000408087291 */ /* 0x001fe4000f8ec03f */
[----:B------:R-:W-:-:S04]  /*01f0*/  UIADD3 UR4, -UR5, 0x100000, URZ ;  /* 0x0010000005047890 */ /* 0x000fc8000fffe13f */
[----:B------:R-:W-:Y:S02]  /*0200*/  USHF.L.U32 UR5, UR4, 0xb, URZ ;  /* 0x0000000b04057899 */ /* 0x000fe4000800063f */
[----:B------:R-:W-:Y:S01]  /*0210*/  USHF.L.U32 UR4, UR4, 0x1, URZ ;  /* 0x0000000104047899 */ /* 0x000fe2000800063f */
[----:B------:R-:W0:Y:S11]  /*0220*/  FENCE.VIEW.ASYNC.S ;  /* 0x00000000000073c6 */ /* 0x000e360000000000 */
[----:B0-----:R0:W1:Y:S01]  /*0230*/  SYNCS.EXCH.64 URZ, [UR8], UR4 ;  /* 0x00000004083f75b2 */ /* 0x0010620008000100 */
[----:B------:R0:W2:Y:S01]  /*0240*/  SYNCS.EXCH.64 URZ, [UR8+0x18], UR6 ;  /* 0x00001806083f75b2 */ /* 0x0000a20008000100 */
[----:B------:R0:W3:Y:S01]  /*0250*/  SYNCS.EXCH.64 URZ, [UR8+0x8], UR4 ;  /* 0x00000804083f75b2 */ /* 0x0000e20008000100 */
[----:B------:R0:W4:Y:S01]  /*0260*/  SYNCS.EXCH.64 URZ, [UR8+0x20], UR6 ;  /* 0x00002006083f75b2 */ /* 0x0001220008000100 */
[----:B------:R0:W0:Y:S01]  /*0270*/  SYNCS.EXCH.64 URZ, [UR8+0x10], UR4 ;  /* 0x00001004083f75b2 */ /* 0x0000220008000100 */
[----:B------:R0:W0:Y:S01]  /*0280*/  SYNCS.EXCH.64 URZ, [UR8+0x28], UR6 ;  /* 0x00002806083f75b2 */ /* 0x0000220008000100 */
[----:B------:R-:W-:Y:S01]  /*0290*/  NOP ;  /* 0x0000000000007918 */ /* 0x000fe20000000000 */
.L_x_2:
[----:B------:R-:W-:Y:S01]  /*02a0*/  SHF.R.S32.HI R5, RZ, 0x1f, R0 ;  /* 0x0000001fff057819 */ /* 0x000fe20000011400 */
[----:B------:R-:W5:Y:S01]  /*02b0*/  SHFL.IDX PT, R2, R2, RZ, 0x1f ;  /* 0x00001fff02027589 */ /* 0x000f6200000e0000 */
[----:B0-----:R-:W0:Y:S01]  /*02c0*/  S2UR UR8, SR_CTAID.X ;  /* 0x00000000000879c3 */ /* 0x001e220000002500 */
[----:B------:R-:W-:Y:S02]  /*02d0*/  ELECT P0, URZ, PT ;  /* 0x00000000003f782f */ /* 0x000fe40003800000 */
[----:B------:R-:W-:Y:S01]  /*02e0*/  LEA.HI R5, R5, R0, RZ, 0x7 ;  /* 0x0000000005057211 */ /* 0x000fe200078f38ff */
[----:B------:R-:W1:Y:S01]  /*02f0*/  S2R R8, SR_CTAID.Y ;  /* 0x0000000000087919 */ /* 0x000e620000002600 */
[----:B------:R-:W-:Y:S01]  /*0300*/  SHF.R.S32.HI R11, RZ, 0x1f, R4 ;  /* 0x0000001fff0b7819 */ /* 0x000fe20000011404 */
[----:B------:R-:W-:Y:S01]  /*0310*/  ULDC UR4, c[0x0][0x150] ;  /* 0x0000540000047ab9 */ /* 0x000fe20000000800 */
[----:B------:R-:W-:Y:S01]  /*0320*/  LOP3.LUT R5, R5, 0xffffff80, RZ, 0xc0, !PT ;  /* 0xffffff8005057812 */ /* 0x000fe200078ec0ff */
[----:B------:R-:W-:Y:S01]  /*0330*/  VIADD R16, R3, 0xffffffff ;  /* 0xffffffff03107836 */ /* 0x000fe20000000000 */
[----:B------:R-:W-:Y:S01]  /*0340*/  LEA.HI R11, R11, R4, RZ, 0x2 ;  /* 0x000000040b0b7211 */ /* 0x000fe200078f10ff */
[----:B------:R-:W2:Y:S01]  /*0350*/  LDC R12, c[0x0][0x144] ;  /* 0x00005100ff0c7b82 */ /* 0x000ea20000000800 */
[----:B------:R-:W-:Y:S01]  /*0360*/  NOP ;  /* 0x0000000000007918 */ /* 0x000fe20000000000 */
[----:B------:R-:W-:Y:S01]  /*0370*/  IMAD.IADD R6, R0, 0x1, -R5 ;  /* 0x0000000100067824 */ /* 0x000fe200078e0a05 */
[----:B------:R-:W-:Y:S01]  /*0380*/  LOP3.LUT R11, R11, 0x3ffffffc, RZ, 0xc0, !PT ;  /* 0x3ffffffc0b0b7812 */ /* 0x000fe200078ec0ff */
[----:B------:R-:W-:Y:S01]  /*0390*/  NOP ;  /* 0x0000000000007918 */ /* 0x000fe20000000000 */
[----:B------:R-:W-:-:S02]  /*03a0*/  ISETP.NE.AND P4, PT, R3, RZ, PT ;  /* 0x000000ff0300720c */ /* 0x000fc40003f85270 */
[----:B------:R-:W-:Y:S01]  /*03b0*/  SHF.R.S32.HI R5, RZ, 0x1f, R6 ;  /* 0x0000001fff057819 */ /* 0x000fe20000011406 */
[----:B------:R-:W-:Y:S01]  /*03c0*/  IMAD.IADD R4, R4, 0x1, -R11 ;  /* 0x0000000104047824 */ /* 0x000fe200078e0a0b */
[----:B------:R-:W3:Y:S01]  /*03d0*/  LDC R14, c[0x0][0x140] ;  /* 0x00005000ff0e7b82 */ /* 0x000ee20000000800 */
[----:B------:R-:W-:Y:S02]  /*03e0*/  ISETP.GE.U32.AND P6, PT, R16, 0x2, PT ;  /* 0x000000021000780c */ /* 0x000fe40003fc6070 */
[----:B------:R-:W-:Y:S02]  /*03f0*/  LEA.HI R5, R5, R6, RZ, 0x3 ;  /* 0x0000000605057211 */ /* 0x000fe400078f18ff */
[----:B-----5:R-:W-:Y:S02]  /*0400*/  ISETP.NE.OR P0, PT, R2, RZ, !P0 ;  /* 0x000000ff0200720c */ /* 0x020fe40004705670 */
[--C-:B------:R-:W-:Y:S01]  /*0410*/  SHF.R.S32.HI R2, RZ, 0x3, R5.reuse ;  /* 0x00000003ff027819 */ /* 0x100fe20000011405 */
[----:B------:R-:W5:Y:S01]  /*0420*/  LDC R13, c[0x0][0x148] ;  /* 0x00005200ff0d7b82 */ /* 0x000f620000000800 */
[----:B------:R-:W-:-:S02]  /*0430*/  SHF.R.S32.HI R5, RZ, 0x1f, R5 ;  /* 0x0000001fff057819 */ /* 0x000fc40000011405 */
[----:B0-----:R-:W-:Y:S02]  /*0440*/  I2FP.F32.U32 R10, UR8 ;  /* 0x00000008000a7c45 */ /* 0x001fe40008201000 */
[----:B------:R-:W-:-:S03]  /*0450*/  LEA.HI R5, R5, R2, RZ, 0x2 ;  /* 0x0000000205057211 */ /* 0x000fc600078f10ff */
[----:B------:R-:W-:Y:S01]  /*0460*/  FMUL R10, R10, UR4 ;  /* 0x000000040a0a7c20 */ /* 0x000fe20008400000 */
[----:B------:R-:W-:Y:S01]  /*0470*/  LOP3.LUT R5, R5, 0xfffffffc, RZ, 0xc0, !PT ;  /* 0xfffffffc05057812 */ /* 0x000fe200078ec0ff */
[----:B------:R-:W-:Y:S01]  /*0480*/  VOTEU.ALL UP0, P0 ;  /* 0x00000000003f7886 */ /* 0x000fe20000000000 */
[----:B-1----:R-:W-:Y:S01]  /*0490*/  I2FP.F32.U32 R11, R8 ;  /* 0x00000008000b7245 */ /* 0x002fe20000201000 */
[----:B------:R-:W-:Y:S01]  /*04a0*/  ULDC UR4, c[0x0][0x154] ;  /* 0x0000550000047ab9 */ /* 0x000fe20000000800 */
[----:B------:R-:W-:Y:S01]  /*04b0*/  VOTEU.ALL UP1, P0 ;  /* 0x00000000003f7886 */ /* 0x000fe20000020000 */
[----:B------:R-:W0:Y:S01]  /*04c0*/  F2I.U32.TRUNC.NTZ R10, R10 ;  /* 0x0000000a000a7305 */ /* 0x000e22000020f000 */
[----:B------:R-:W-:Y:S01]  /*04d0*/  IMAD.IADD R5, R2, 0x1, -R5 ;  /* 0x0000000102057824 */ /* 0x000fe200078e0a05 */
[----:B------:R-:W1:Y:S01]  /*04e0*/  @!UP0 S2UR UR7, SR_CgaCtaId ;  /* 0x00000000000789c3 */ /* 0x000e620000008800 */
[----:B------:R-:W-:Y:S01]  /*04f0*/  @!UP0 UMOV UR6, 0x400 ;  /* 0x0000040000068882 */ /* 0x000fe20000000000 */
[----:B---3--:R-:W-:Y:S01]  /*0500*/  ISETP.EQ.U32.AND P2, PT, R14, 0x1, PT ;  /* 0x000000010e00780c */ /* 0x008fe20003f42070 */
[----:B------:R-:W-:-:S05]  /*0510*/  IMAD R5, R4, 0x4, R5 ;  /* 0x0000000404057824 */ /* 0x000fca00078e0205 */
[----:B------:R-:W-:-:S04]  /*0520*/  LEA.HI R2, R5, R5, RZ, 0x1 ;  /* 0x0000000505027211 */ /* 0x000fc800078f08ff */
[----:B------:R-:W-:Y:S01]  /*0530*/  LOP3.LUT R4, R2, 0xfffffffe, RZ, 0xc0, !PT ;  /* 0xfffffffe02047812 */ /* 0x000fe200078ec0ff */
[----:B0-----:R-:W-:Y:S02]  /*0540*/  IMAD.MOV R15, RZ, RZ, -R10 ;  /* 0x000000ffff0f7224 */ /* 0x001fe400078e0a0a */
[----:B------:R-:W-:Y:S01]  /*0550*/  FMUL R10, R11, UR4 ;  /* 0x000000040b0a7c20 */ /* 0x000fe20008400000 */
[----:B------:R-:W-:Y:S01]  /*0560*/  SHF.R.S32.HI R2, RZ, 0x1f, R7 ;  /* 0x0000001fff027819 */ /* 0x000fe20000011407 */
[----:B------:R-:W-:Y:S01]  /*0570*/  UMOV UR4, 0x20 ;  /* 0x0000002000047882 */ /* 0x000fe20000000000 */
[----:B--2---:R-:W-:Y:S01]  /*0580*/  IMAD R12, R12, R15, UR8 ;  /* 0x000000080c0c7e24 */ /* 0x004fe2000f8e020f */
[----:B------:R-:W-:-:S04]  /*0590*/  @!UP0 UIADD3 UR4, -UR4, 0x100000, URZ ;  /* 0x0010000004048890 */ /* 0x000fc8000fffe13f */
[----:B------:R-:W-:Y:S02]  /*05a0*/  @!UP0 USHF.L.U32 UR5, UR4, 0xb, URZ ;  /* 0x0000000b04058899 */ /* 0x000fe4000800063f */
[----:B------:R-:W-:Y:S01]  /*05b0*/  @!UP0 USHF.L.U32 UR4, UR4, 0x1, URZ ;  /* 0x0000000104048899 */ /* 0x000fe2000800063f */
[C---:B------:R-:W-:Y:S01]  /*05c0*/  IMAD.IADD R11, R5.reuse, 0x1, -R4 ;  /* 0x00000001050b7824 */ /* 0x040fe200078e0a04 */
[----:B------:R-:W0:Y:S01]  /*05d0*/  F2I.U32.TRUNC.NTZ R10, R10 ;  /* 0x0000000a000a7305 */ /* 0x000e22000020f000 */
[----:B------:R-:W-:Y:S01]  /*05e0*/  LEA.HI R2, R2, R7, RZ, 0x2 ;  /* 0x0000000702027211 */ /* 0x000fe200078f10ff */
[----:B------:R-:W-:Y:S02]  /*05f0*/  IMAD.SHL.U32 R4, R5, 0x4, RZ ;  /* 0x0000000405047824 */ /* 0x000fe400078e00ff */
[----:B------:R-:W-:Y:S01]  /*0600*/  ISETP.NE.AND P3, PT, R11, R12, PT ;  /* 0x0000000c0b00720c */ /* 0x000fe20003f65270 */
[----:B-1----:R-:W-:Y:S01]  /*0610*/  @!UP0 ULEA UR6, UR7, UR6, 0x18 ;  /* 0x0000000607068291 */ /* 0x002fe2000f8ec03f */
[----:B------:R-:W-:Y:S01]  /*0620*/  LOP3.LUT R2, R2, 0xfffffffc, RZ, 0xc0, !PT ;  /* 0xfffffffc02027812 */ /* 0x000fe200078ec0ff */
[----:B------:R-:W-:Y:S01]  /*0630*/  VOTEU.ALL UP0, P0 ;  /* 0x00000000003f7886 */ /* 0x000fe20000000000 */
[----:B------:R-:W-:-:S02]  /*0640*/  LOP3.LUT R5, R5, 0xc, R4, 0x78, !PT ;  /* 0x0000000c05057812 */ /* 0x000fc400078e7804 */
[----:B------:R-:W-:Y:S01]  /*0650*/  LOP3.LUT P0, RZ, R6, 0x7, RZ, 0xc0, !PT ;  /* 0x0000000706ff7812 */ /* 0x000fe2000780c0ff */
[----:B------:R-:W-:Y:S02]  /*0660*/  IMAD.IADD R7, R7, 0x1, -R2 ;  /* 0x0000000107077824 */ /* 0x000fe400078e0a02 */
[----:B------:R-:W-:Y:S01]  /*0670*/  IMAD.MOV.U32 R6, RZ, RZ, 0x1 ;  /* 0x00000001ff067424 */ /* 0x000fe200078e00ff */
[----:B------:R-:W-:Y:S01]  /*0680*/  ISETP.LT.U32.AND P0, PT, R5, 0x4, !P0 ;  /* 0x000000040500780c */ /* 0x000fe20004701070 */
[----:B0-----:R-:W-:Y:S01]  /*0690*/  IMAD.MOV R20, RZ, RZ, -R10 ;  /* 0x000000ffff147224 */ /* 0x001fe200078e0a0a */
[----:B------:R-:W-:Y:S01]  /*06a0*/  ISETP.NE.AND P1, PT, R7, 0x3, PT ;  /* 0x000000030700780c */ /* 0x000fe20003f25270 */
[----:B------:R-:W0:Y:S02]  /*06b0*/  FENCE.VIEW.ASYNC.S ;  /* 0x00000000000073c6 */ /* 0x000e240000000000 */
[----:B0-----:R0:W1:Y:S01]  /*06c0*/  @!UP0 SYNCS.EXCH.64 URZ, [UR6+0x40], UR4 ;  /* 0x00004004063f85b2 */ /* 0x0010620008000100 */
[----:B------:R-:W-:Y:S01]  /*06d0*/  @P3 LEA.HI R2, R5, R5, RZ, 0x1 ;  /* 0x0000000505023211 */ /* 0x000fe200078f08ff */
[----:B-----5:R-:W-:Y:S01]  /*06e0*/  IMAD R11, R13, R20, R8 ;  /* 0x000000140d0b7224 */ /* 0x020fe200078e0208 */
[----:B------:R-:W-:-:S02]  /*06f0*/  ISETP.EQ.OR P1, PT, R7, RZ, !P1 ;  /* 0x000000ff0700720c */ /* 0x000fc40004f22670 */
[----:B------:R-:W-:Y:S02]  /*0700*/  @P3 SHF.R.S32.HI R2, RZ, 0x1, R2 ;  /* 0x00000001ff023819 */ /* 0x000fe40000011402 */
[----:B------:R-:W-:Y:S02]  /*0710*/  ISETP.EQ.AND P1, PT, R3, RZ, P1 ;  /* 0x000000ff0300720c */ /* 0x000fe40000f22270 */
[----:B------:R-:W-:Y:S02]  /*0720*/  @P3 ISETP.NE.AND P5, PT, R2, R11, PT ;  /* 0x0000000b0200320c */ /* 0x000fe40003fa5270 */
[----:B------:R-:W-:Y:S02]  /*0730*/  SEL R3, RZ, 0x1, !P0 ;  /* 0x00000001ff037807 */ /* 0x000fe40004000000 */
[----:B------:R-:W-:Y:S02]  /*0740*/  @P3 SEL R6, RZ, 0x1, P5 ;  /* 0x00000001ff063807 */ /* 0x000fe40002800000 */
[----:B------:R-:W-:Y:S01]  /*0750*/  SEL R4, RZ, 0x1, !P1 ;  /* 0x00000001ff047807 */ /* 0x000fe20004800000 */
[----:B------:R0:W2:Y:S01]  /*0760*/  @!UP1 SYNCS.EXCH.64 URZ, [UR6+0x48], UR4 ;  /* 0x00004804063f95b2 */ /* 0x0000a20008000100 */
[----:B------:R-:W-:Y:S01]  /*0770*/  LOP3.LUT R6, R6, R3, RZ, 0xc0, !PT ;  /* 0x0000000306067212 */ /* 0x000fe200078ec0ff */
[----:B------:R-:W-:Y:S01]  /*0780*/  NOP ;  /* 0x0000000000007918 */ /* 0x000fe20000000000 */
[----:B------:R-:W-:Y:S01]  /*0790*/  SEL R4, R4, 0x2, P6 ;  /* 0x0000000204047807 */ /* 0x000fe20003000000 */
[----:B------:R-:W-:Y:S06]  /*07a0*/  @!P2 BRA `(.L_x_3) ;  /* 0x000000000008a947 */ /* 0x000fec0003800000 */
[----:B-12-4-:R-:W-:Y:S01]  /*07b0*/  UCGABAR_ARV ;  /* 0x00000000000079c7 */ /* 0x016fe20008000000 */
[----:B------:R-:W-:Y:S05]  /*07c0*/  BRA `(.L_x_4) ;  /* 0x0000000000047947 */ /* 0x000fea0003800000 */
.L_x_3:
[----:B-12-4-:R-:W-:Y:S01]  /*07d0*/  NOP ;  /* 0x0000000000007918 */ /* 0x016fe20000000000 */
.L_x_4:
[----:B------:R-:W1:Y:S01]  /*07e0*/  LDC R2, c[0x0][0x65c] ;  /* 0x00019700ff027b82 */ /* 0x000e620000000800 */
[----:B------:R-:W-:Y:S01]  /*07f0*/  IMAD.MOV.U32 R3, RZ, RZ, RZ ;  /* 0x000000ffff037224 */ /* 0x000fe200078e00ff */
[----:B-1----:R-:W-:Y:S01]  /*0800*/  ISETP.NE.AND P3, PT, R2, 0x1, PT ;  /* 0x000000010200780c */ /* 0x002fe20003f65270 */
[----:B------:R-:W-:-:S12]  /*0810*/  IMAD.U32 R2, RZ, RZ, UR8 ;  /* 0x00000008ff027e24 */ /* 0x000fd8000f8e00ff */
[----:B------:R-:W1:Y:S01]  /*0820*/  @P3 LDC R15, c[0x0][0x10] ;  /* 0x00000400ff0f3b82 */ /* 0x000e620000000800 */
[----:B------:R-:W-:Y:S02]  /*0830*/  @P3 IMAD.MOV.U32 R9, RZ, RZ, RZ ;  /* 0x000000ffff093224 */ /* 0x000fe400078e00ff */
[----:B------:R-:W-:-:S05]  /*0840*/  @P3 IMAD.MOV.U32 R17, RZ, RZ, RZ ;  /* 0x000000ffff113224 */ /* 0x000fca00078e00ff */
[----:B------:R-:W2:Y:S01]  /*0850*/  @!P3 LDC R11, c[0x0][0xc] ;  /* 0x00000300ff0bbb82 */ /* 0x000ea20000000800 */
[----:B-1----:R-:W-:-:S04]  /*0860*/  @P3 IMAD.WIDE.U32 R14, R15, UR8, R8 ;  /* 0x000000080f0e3c25 */ /* 0x002fc8000f8e0008 */
[----:B--2---:R-:W-:-:S04]  /*0870*/  @!P3 IMAD.WIDE.U32 R10, R8, R11, R2 ;  /* 0x0000000b080ab225 */ /* 0x004fc800078e0002 */
[----:B------:R-:W-:Y:S02]  /*0880*/  @P3 IMAD.MOV.U32 R2, RZ, RZ, R14 ;  /* 0x000000ffff023224 */ /* 0x000fe400078e000e */
[----:B------:R-:W-:Y:S02]  /*0890*/  @P3 IMAD.IADD R3, R15, 0x1, R17 ;  /* 0x000000010f033824 */ /* 0x000fe400078e0211 */
[----:B------:R-:W-:Y:S02]  /*08a0*/  @!P3 IMAD.MOV.U32 R2, RZ, RZ, R10 ;  /* 0x000000ffff02b224 */ /* 0x000fe400078e000a */
[----:B------:R-:W-:Y:S01]  /*08b0*/  @!P3 IMAD.MOV.U32 R3, RZ, RZ, R11 ;  /* 0x000000ffff03b224 */ /* 0x000fe200078e000b */
[----:B------:R-:W-:Y:S06]  /*08c0*/  @!P2 BRA `(.L_x_5) ;  /* 0x00000000000ca947 */ /* 0x000fec0003800000 */
[----:B------:R-:W-:Y:S01]  /*08d0*/  UCGABAR_WAIT ;  /* 0x0000000000007dc7 */ /* 0x000fe20008000000 */
[----:B------:R-:W-:Y:S01]  /*08e0*/  CCTL.IVALL ;  /* 0x00000000ff00798f */ /* 0x000fe20002000000 */
[----:B------:R-:W-:Y:S05]  /*08f0*/  BRA `(.L_x_6) ;  /* 0x0000000000047947 */ /* 0x000fea0003800000 */
.L_x_5:
[----:B------:R-:W-:Y:S06]  /*0900*/  BAR.SYNC.DEFER_BLOCKING 0x0 ;  /* 0x0000000000007b1d */ /* 0x000fec0000010000 */
.L_x_6:
[----:B------:R-:W-:Y:S05]  /*0910*/  @!P4 BRA `(.L_x_7) ;  /* 0x00000074009cc947 */ /* 0x000fea0003800000 */
[----:B------:R-:W-:-:S13]  /*0920*/  ISETP.GT.U32.AND P0, PT, R16, 0x1, PT ;  /* 0x000000011000780c */ /* 0x000fda0003f04070 */
[----:B0-----:R-:W-:Y:S05]  /*0930*/  @P0 EXIT ;  /* 0x000000000000094d */ /* 0x001fea0003800000 */
[----:B------:R-:W-:Y:S01]  /*0940*/  ULDC.64 UR4, c[0x0][0x650] ;  /* 0x0001940000047ab9 */ /* 0x000fe20000000a00 */
[----:B------:R-:W-:Y:S01]  /*0950*/  PRMT R14, RZ, 0x7610, R14 ;  /* 0x00007610ff0e7816 */ /* 0x000fe2000000000e */
[----:B------:R-:W-:Y:S01]  /*0960*/  IMAD.MOV.U32 R10, RZ, RZ, -0x1 ;  /* 0xffffffffff0a7424 */ /* 0x000fe200078e00ff */
[----:B------:R-:W-:Y:S01]  /*0970*/  ISETP.GE.U32.AND P0, PT, R2, UR4, PT ;  /* 0x0000000402007c0c */ /* 0x000fe2000bf06070 */
[----:B------:R-:W-:Y:S02]  /*0980*/  IMAD.MOV.U32 R11, RZ, RZ, -0x1 ;  /* 0xffffffffff0b7424 */ /* 0x000fe400078e00ff */
[----:B------:R-:W-:Y:S01]  /*0990*/  IMAD.MOV.U32 R7, RZ, RZ, -0x1 ;  /* 0xffffffffff077424 */ /* 0x000fe200078e00ff */
[----:B------:R-:W-:-:S13]  /*09a0*/  ISETP.GE.U32.AND.EX P0, PT, R3, UR5, PT, P0 ;  /* 0x0000000503007c0c */ /* 0x000fda000bf06100 */
[----:B------:R-:W-:Y:S05]  /*09b0*/  @P0 BRA `(.L_x_8) ;  /* 0x0000000400280947 */ /* 0x000fea0003800000 */
[----:B------:R-:W0:Y:S01]  /*09c0*/  LDC.64 R22, c[0x0][0x628] ;  /* 0x00018a00ff167b82 */ /* 0x000e220000000a00 */
[----:B------:R-:W-:Y:S02]  /*09d0*/  IMAD.MOV.U32 R10, RZ, RZ, R2 ;  /* 0x000000ffff0a7224 */ /* 0x000fe400078e0002 */
[----:B------:R-:W-:-:S05]  /*09e0*/  IMAD.MOV.U32 R11, RZ, RZ, R3 ;  /* 0x000000ffff0b7224 */ /* 0x000fca00078e0003 */
[----:B------:R-:W1:Y:S08]  /*09f0*/  LDC R18, c[0x0][0x630] ;  /* 0x00018c00ff127b82 */ /* 0x000e700000000800 */
[----:B------:R-:W2:Y:S01]  /*0a00*/  LDC.64 R24, c[0x0][0x620] ;  /* 0x00018800ff187b82 */ /* 0x000ea20000000a00 */
[----:B0-----:R-:W-:-:S04]  /*0a10*/  ISETP.NE.U32.AND P0, PT, R22, RZ, PT ;  /* 0x000000ff1600720c */ /* 0x001fc80003f05070 */
[----:B------:R-:W-:-:S13]  /*0a20*/  ISETP.NE.AND.EX P0, PT, R23, RZ, PT, P0 ;  /* 0x000000ff1700720c */ /* 0x000fda0003f05300 */
[----:B-12---:R-:W-:Y:S05]  /*0a30*/  @!P0 BRA `(.L_x_9) ;  /* 0x0000000000288947 */ /* 0x006fea0003800000 */
[----:B------:R-:W0:Y:S02]  /*0a40*/  LDC R7, c[0x0][0x634] ;  /* 0x00018d00ff077b82 */ /* 0x000e240000000800 */
[----:B0-----:R-:W-:-:S05]  /*0a50*/  IADD3 R7, P0, R2, R7, RZ ;  /* 0x0000000702077210 */ /* 0x001fca0007f1e0ff */
[----:B------:R-:W-:-:S04]  /*0a60*/  IMAD.X R19, RZ, RZ, R3, P0 ;  /* 0x000000ffff137224 */ /* 0x000fc800000e0603 */
[----:B------:R-:W-:-:S04]  /*0a70*/  IMAD.WIDE.U32 R10, R19, R22, RZ ;  /* 0x00000016130a7225 */ /* 0x000fc800078e00ff */
[----:B------:R-:W-:-:S04]  /*0a80*/  IMAD.WIDE.U32 R14, P0, R7, R23, R10 ;  /* 0x00000017070e7225 */ /* 0x000fc8000780000a */
[----:B------:R-:W-:-:S04]  /*0a90*/  IMAD.WIDE.U32 R10, R7, R22, RZ ;  /* 0x00000016070a7225 */ /* 0x000fc800078e00ff */
[----:B------:R-:W-:Y:S01]  /*0aa0*/  IMAD.X R17, RZ, RZ, RZ, P0 ;  /* 0x000000ffff117224 */ /* 0x000fe200000e06ff */
[----:B------:R-:W-:Y:S01]  /*0ab0*/  IADD3 RZ, P0, R11, R14, RZ ;  /* 0x0000000e0bff7210 */ /* 0x000fe20007f1e0ff */
[----:B------:R-:W-:-:S04]  /*0ac0*/  IMAD.MOV.U32 R16, RZ, RZ, R15 ;  /* 0x000000ffff107224 */ /* 0x000fc800078e000f */
[----:B------:R-:W-:-:S08]  /*0ad0*/  IMAD.WIDE.U32.X R10, R19, R23, R16, P0 ;  /* 0x00000017130a7225 */ /* 0x000fd000000e0410 */
.L_x_9:
[----:B------:R-:W0:Y:S01]  /*0ae0*/  LDC.64 R26, c[0x0][0x640] ;  /* 0x00019000ff1a7b82 */ /* 0x000e220000000a00 */
[--C-:B------:R-:W-:Y:S01]  /*0af0*/  SHF.R.U64 R28, R10, R18, R11.reuse ;  /* 0x000000120a1c7219 */ /* 0x100fe2000000120b */
[----:B------:R-:W-:Y:S01]  /*0b00*/  IMAD R29, R13, R20, R8 ;  /* 0x000000140d1d7224 */ /* 0x000fe200078e0208 */
[----:B------:R-:W-:Y:S01]  /*0b10*/  SHF.R.U32.HI R7, RZ, R18, R11 ;  /* 0x00000012ff077219 */ /* 0x000fe2000001160b */
[----:B------:R-:W-:Y:S01]  /*0b20*/  IMAD.MOV.U32 R23, RZ, RZ, 0x1 ;  /* 0x00000001ff177424 */ /* 0x000fe200078e00ff */
[----:B------:R-:W-:-:S03]  /*0b30*/  IADD3 R9, P0, RZ, -R28, RZ ;  /* 0x8000001cff097210 */ /* 0x000fc60007f1e0ff */
[----:B------:R-:W1:Y:S02]  /*0b40*/  LDC R16, c[0x0][0x618] ;  /* 0x00018600ff107b82 */ /* 0x000e640000000800 */
[----:B------:R-:W-:Y:S02]  /*0b50*/  IMAD.X R7, RZ, RZ, ~R7, P0 ;  /* 0x000000ffff077224 */ /* 0x000fe400000e0e07 */
[----:B------:R-:W-:-:S04]  /*0b60*/  IMAD.WIDE.U32 R10, R9, R24, R2 ;  /* 0x00000018090a7225 */ /* 0x000fc800078e0002 */
[----:B------:R-:W2:Y:S01]  /*0b70*/  LDC R15, c[0x0][0x608] ;  /* 0x00018200ff0f7b82 */ /* 0x000ea20000000800 */
[----:B------:R-:W-:-:S04]  /*0b80*/  IMAD R14, R7, R24, RZ ;  /* 0x00000018070e7224 */ /* 0x000fc800078e02ff */
[----:B------:R-:W-:-:S03]  /*0b90*/  IMAD R7, R9, R25, R14 ;  /* 0x0000001909077224 */ /* 0x000fc600078e020e */
[----:B------:R-:W3:Y:S01]  /*0ba0*/  LDC R22, c[0x0][0x658] ;  /* 0x00019600ff167b82 */ /* 0x000ee20000000800 */
[----:B------:R-:W-:Y:S01]  /*0bb0*/  IMAD.IADD R7, R11, 0x1, R7 ;  /* 0x000000010b077824 */ /* 0x000fe200078e0207 */
[----:B0-----:R-:W-:-:S04]  /*0bc0*/  ISETP.NE.U32.AND P0, PT, R26, RZ, PT ;  /* 0x000000ff1a00720c */ /* 0x001fc80003f05070 */
[----:B------:R-:W-:Y:S02]  /*0bd0*/  ISETP.NE.AND.EX P0, PT, R27, RZ, PT, P0 ;  /* 0x000000ff1b00720c */ /* 0x000fe40003f05300 */
[----:B------:R-:W0:Y:S01]  /*0be0*/  LDC R18, c[0x0][0x600] ;  /* 0x00018000ff127b82 */ /* 0x000e220000000800 */
[-CC-:B-1----:R-:W-:Y:S02]  /*0bf0*/  SHF.R.U64 R19, R10, R16.reuse, R7.reuse ;  /* 0x000000100a137219 */ /* 0x182fe40000001207 */
[----:B------:R-:W-:Y:S01]  /*0c00*/  SHF.R.U32.HI R10, RZ, R16, R7 ;  /* 0x00000010ff0a7219 */ /* 0x000fe20000011607 */
[----:B------:R-:W-:-:S04]  /*0c10*/  IMAD.MOV.U32 R7, RZ, RZ, -0x1 ;  /* 0xffffffffff077424 */ /* 0x000fc800078e00ff */
[----:B------:R-:W1:Y:S01]  /*0c20*/  LDC R21, c[0x0][0x648] ;  /* 0x00019200ff157b82 */ /* 0x000e620000000800 */
[-CC-:B--2---:R-:W-:Y:S02]  /*0c30*/  SHF.R.U64 R16, R19, R15.reuse, R10.reuse ;  /* 0x0000000f13107219 */ /* 0x184fe4000000120a */
[----:B------:R-:W-:-:S05]  /*0c40*/  SHF.R.U32.HI R9, RZ, R15, R10 ;  /* 0x0000000fff097219 */ /* 0x000fca000001160a */
[----:B------:R-:W2:Y:S01]  /*0c50*/  LDC R24, c[0x0][0x638] ;  /* 0x00018e00ff187b82 */ /* 0x000ea20000000800 */
[-CC-:B---3--:R-:W-:Y:S02]  /*0c60*/  SHF.R.U64 R20, R16, R22.reuse, R9.reuse ;  /* 0x0000001610147219 */ /* 0x188fe40000001209 */
[-C--:B------:R-:W-:Y:S02]  /*0c70*/  SHF.L.U32 R7, R7, R22.reuse, RZ ;  /* 0x0000001607077219 */ /* 0x080fe400000006ff */
[----:B------:R-:W-:Y:S01]  /*0c80*/  SHF.R.U32.HI R9, RZ, R22, R9 ;  /* 0x00000016ff097219 */ /* 0x000fe20000011609 */
[----:B------:R-:W-:Y:S01]  /*0c90*/  IMAD.MOV.U32 R8, RZ, RZ, R20 ;  /* 0x000000ffff087224 */ /* 0x000fe200078e0014 */
[----:B------:R-:W-:Y:S01]  /*0ca0*/  LOP3.LUT R13, RZ, R7, RZ, 0x33, !PT ;  /* 0x00000007ff0d7212 */ /* 0x000fe200078e33ff */
[----:B------:R-:W3:Y:S01]  /*0cb0*/  LDC R25, c[0x0][0x610] ;  /* 0x00018400ff197b82 */ /* 0x000ee20000000800 */
[----:B------:R-:W-:Y:S05]  /*0cc0*/  @!P0 BRA `(.L_x_10) ;  /* 0x0000000000288947 */ /* 0x000fea0003800000 */
[----:B------:R-:W4:Y:S02]  /*0cd0*/  LDC R7, c[0x0][0x64c] ;  /* 0x00019300ff077b82 */ /* 0x000f240000000800 */
[----:B----4-:R-:W-:-:S05]  /*0ce0*/  IADD3 R7, P0, R20, R7, RZ ;  /* 0x0000000714077210 */ /* 0x010fca0007f1e0ff */
        /* <DEDUP_REMOVED lines=8> */
.L_x_10:
[----:B-1----:R-:W-:Y:S01]  /*0d70*/  SHF.R.U64 R9, R8, R21, R9 ;  /* 0x0000001508097219 */ /* 0x002fe20000001209 */
[----:B0-----:R-:W-:Y:S01]  /*0d80*/  VIADD R10, R18, 0xffffffff ;  /* 0xffffffff120a7836 */ /* 0x001fe20000000000 */
[----:B------:R-:W-:Y:S01]  /*0d90*/  SHF.L.U32 R7, R23, R22, RZ ;  /* 0x0000001617077219 */ /* 0x000fe200000006ff */
[----:B------:R-:W-:Y:S01]  /*0da0*/  IMAD.MOV.U32 R14, RZ, RZ, 0x1 ;  /* 0x00000001ff0e7424 */ /* 0x000fe200078e00ff */
[----:B------:R-:W-:Y:S01]  /*0db0*/  LOP3.LUT R8, R16, R13, RZ, 0xc0, !PT ;  /* 0x0000000d10087212 */ /* 0x000fe200078ec0ff */
[----:B------:R-:W-:Y:S01]  /*0dc0*/  IMAD.MOV R11, RZ, RZ, -R9 ;  /* 0x000000ffff0b7224 */ /* 0x000fe200078e0a09 */
[----:B------:R-:W-:Y:S02]  /*0dd0*/  SEL R12, R12, R29, !P3 ;  /* 0x0000001d0c0c7207 */ /* 0x000fe40005800000 */
[----:B------:R-:W-:Y:S01]  /*0de0*/  LOP3.LUT R10, R19, R10, RZ, 0xc0, !PT ;  /* 0x0000000a130a7212 */ /* 0x000fe200078ec0ff */
[----:B------:R-:W-:Y:S02]  /*0df0*/  IMAD R9, R7, R9, R8 ;  /* 0x0000000907097224 */ /* 0x000fe400078e0208 */
[----:B--2---:R-:W-:-:S02]  /*0e00*/  IMAD R7, R11, R24, R20 ;  /* 0x000000180b077224 */ /* 0x004fc400078e0214 */
[----:B---3--:R-:W-:Y:S02]  /*0e10*/  IMAD R12, R9, R25, R12 ;  /* 0x00000019090c7224 */ /* 0x008fe400078e020c */
[----:B------:R-:W-:-:S05]  /*0e20*/  IMAD R7, R7, R18, R10 ;  /* 0x0000001207077224 */ /* 0x000fca00078e020a */
[----:B------:R-:W-:Y:S02]  /*0e30*/  SEL R11, R7, R12, !P3 ;  /* 0x0000000c070b7207 */ /* 0x000fe40005800000 */
[----:B------:R-:W-:Y:S01]  /*0e40*/  SEL R10, R12, R7, !P3 ;  /* 0x000000070c0a7207 */ /* 0x000fe20005800000 */
[----:B------:R-:W-:-:S07]  /*0e50*/  IMAD.MOV.U32 R7, RZ, RZ, R28 ;  /* 0x000000ffff077224 */ /* 0x000fce00078e001c */
.L_x_8:
[----:B------:R-:W-:-:S08]  /*0e60*/  NOP ;  /* 0x0000000000007918 */ /* 0x000fd00000000000 */
[----:B------:R-:W0:Y:S02]  /*0e70*/  USETMAXREG.TRY_ALLOC.CTAPOOL UP0, 0xe8 ;  /* 0x000000e8000079c8 */ /* 0x000e240008000600 */
[----:B0-----:R-:W-:-:S13]  /*0e80*/  PLOP3.LUT P0, PT, PT, PT, UP0, 0x80, 0x0 ;  /* 0x000000000000781c */ /* 0x001fda0003f0f008 */
[----:B------:R-:W-:Y:S05]  /*0e90*/  @!P0 BRA `(.L_x_8) ;  /* 0xfffffffc00f08947 */ /* 0x000fea000383ffff */
[----:B------:R-:W-:Y:S01]  /*0ea0*/  ULDC.64 UR4, c[0x0][0x598] ;  /* 0x0001660000047ab9 */ /* 0x000fe20000000a00 */
[----:B------:R-:W-:Y:S01]  /*0eb0*/  ULDC.64 UR16, c[0x0][0x208] ;  /* 0x0000820000107ab9 */ /* 0x000fe20000000a00 */
[----:B------:R-:W-:-:S04]  /*0ec0*/  ISETP.NE.U32.AND P0, PT, RZ, UR4, PT ;  /* 0x00000004ff007c0c */ /* 0x000fc8000bf05070 */
[----:B------:R-:W-:-:S13]  /*0ed0*/  ISETP.NE.AND.EX P0, PT, RZ, UR5, PT, P0 ;  /* 0x00000005ff007c0c */ /* 0x000fda000bf05300 */
[----:B------:R-:W-:Y:S05]  /*0ee0*/  @!P0 BRA `(.L_x_11) ;  /* 0x00000000001c8947 */ /* 0x000fea0003800000 */
[----:B------:R-:W0:Y:S02]  /*0ef0*/  LDC.64 R8, c[0x0][0x598] ;  /* 0x00016600ff087b82 */ /* 0x000e240000000a00 */
[----:B0-----:R-:W2:Y:S02]  /*0f00*/  LDG.E.64 R8, desc[UR16][R8.64] ;  /* 0x0000001008087981 */ /* 0x001ea4000c1e1b00 */
[----:B--2---:R-:W-:-:S04]  /*0f10*/  ISETP.NE.U32.AND P0, PT, R8, RZ, PT ;  /* 0x000000ff0800720c */ /* 0x004fc80003f05070 */
[----:B------:R-:W-:-:S13]  /*0f20*/  ISETP.NE.AND.EX P0, PT, R9, RZ, PT, P0 ;  /* 0x000000ff0900720c */ /* 0x000fda0003f05300 */
[----:B------:R-:W-:Y:S05]  /*0f30*/  @!P0 BRA `(.L_x_11) ;  /* 0x0000000000088947 */ /* 0x000fea0003800000 */
[----:B------:R0:W5:Y:S01]  /*0f40*/  LD.E R8, desc[UR16][R8.64] ;  /* 0x0000001008087980 */ /* 0x000162000c101900 */
[----:B------:R-:W-:Y:S05]  /*0f50*/  BRA `(.L_x_12) ;  /* 0x0000000000207947 */ /* 0x000fea0003800000 */
.L_x_11:
[----:B------:R-:W-:Y:S02]  /*0f60*/  ULDC.64 UR4, c[0x0][0x588] ;  /* 0x0001620000047ab9 */ /* 0x000fe40000000a00 */
[----:B------:R-:W-:-:S04]  /*0f70*/  ISETP.NE.U32.AND P0, PT, RZ, UR4, PT ;  /* 0x00000004ff007c0c */ /* 0x000fc8000bf05070 */
[----:B------:R-:W-:-:S13]  /*0f80*/  ISETP.NE.AND.EX P0, PT, RZ, UR5, PT, P0 ;  /* 0x00000005ff007c0c */ /* 0x000fda000bf05300 */
[----:B------:R-:W-:Y:S05]  /*0f90*/  @!P0 BRA `(.L_x_13) ;  /* 0x00000000000c8947 */ /* 0x000fea0003800000 */
[----:B------:R-:W0:Y:S02]  /*0fa0*/  LDC.64 R8, c[0x0][0x588] ;  /* 0x00016200ff087b82 */ /* 0x000e240000000a00 */
[----:B0-----:R1:W5:Y:S01]  /*0fb0*/  LDG.E R8, desc[UR16][R8.64] ;  /* 0x0000001008087981 */ /* 0x001362000c1e1900 */
[----:B------:R-:W-:Y:S05]  /*0fc0*/  BRA `(.L_x_12) ;  /* 0x0000000000047947 */ /* 0x000fea0003800000 */
.L_x_13:
[----:B------:R-:W2:Y:S02]  /*0fd0*/  LDC R8, c[0x0][0x580] ;  /* 0x00016000ff087b82 */ /* 0x000ea40000000800 */
.L_x_12:
[----:B------:R-:W-:Y:S02]  /*0fe0*/  ULDC.64 UR4, c[0x0][0x5a0] ;  /* 0x0001680000047ab9 */ /* 0x000fe40000000a00 */
[----:B------:R-:W-:-:S04]  /*0ff0*/  ISETP.NE.U32.AND P0, PT, RZ, UR4, PT ;  /* 0x00000004ff007c0c */ /* 0x000fc8000bf05070 */
[----:B------:R-:W-:-:S13]  /*1000*/  ISETP.NE.AND.EX P0, PT, RZ, UR5, PT, P0 ;  /* 0x00000005ff007c0c */ /* 0x000fda000bf05300 */
[----:B------:R-:W-:Y:S05]  /*1010*/  @!P0 BRA `(.L_x_14) ;  /* 0x00000000001c8947 */ /* 0x000fea0003800000 */
[----:B------:R-:W3:Y:S02]  /*1020*/  LDC.64 R12, c[0x0][0x5a0] ;  /* 0x00016800ff0c7b82 */ /* 0x000ee40000000a00 */
[----:B---3--:R-:W3:Y:S02]  /*1030*/  LDG.E.64 R12, desc[UR16][R12.64] ;  /* 0x000000100c0c7981 */ /* 0x008ee4000c1e1b00 */
[----:B---3--:R-:W-:-:S04]  /*1040*/  ISETP.NE.U32.AND P0, PT, R12, RZ, PT ;  /* 0x000000ff0c00720c */ /* 0x008fc80003f05070 */
[----:B------:R-:W-:-:S13]  /*1050*/  ISETP.NE.AND.EX P0, PT, R13, RZ, PT, P0 ;  /* 0x000000ff0d00720c */ /* 0x000fda0003f05300 */
[----:B------:R-:W-:Y:S05]  /*1060*/  @!P0 BRA `(.L_x_14) ;  /* 0x0000000000088947 */ /* 0x000fea0003800000 */
[----:B01----:R0:W5:Y:S01]  /*1070*/  LD.E R9, desc[UR16][R12.64] ;  /* 0x000000100c097980 */ /* 0x003162000c101900 */
[----:B------:R-:W-:Y:S05]  /*1080*/  BRA `(.L_x_15) ;  /* 0x0000000000207947 */ /* 0x000fea0003800000 */
.L_x_14:
[----:B------:R-:W-:Y:S02]  /*1090*/  ULDC.64 UR4, c[0x0][0x590] ;  /* 0x0001640000047ab9 */ /* 0x000fe40000000a00 */
[----:B------:R-:W-:-:S04]  /*10a0*/  ISETP.NE.U32.AND P0, PT, RZ, UR4, PT ;  /* 0x00000004ff007c0c */ /* 0x000fc8000bf05070 */
[----:B------:R-:W-:-:S13]  /*10b0*/  ISETP.NE.AND.EX P0, PT, RZ, UR5, PT, P0 ;  /* 0x00000005ff007c0c */ /* 0x000fda000bf05300 */
[----:B------:R-:W-:Y:S05]  /*10c0*/  @!P0 BRA `(.L_x_16) ;  /* 0x00000000000c8947 */ /* 0x000fea0003800000 */
[----:B------:R-:W0:Y:S02]  /*10d0*/  LDC.64 R12, c[0x0][0x590] ;  /* 0x00016400ff0c7b82 */ /* 0x000e240000000a00 */
[----:B01----:R1:W5:Y:S01]  /*10e0*/  LDG.E R9, desc[UR16][R12.64] ;  /* 0x000000100c097981 */ /* 0x003362000c1e1900 */
[----:B------:R-:W-:Y:S05]  /*10f0*/  BRA `(.L_x_15) ;  /* 0x0000000000047947 */ /* 0x000fea0003800000 */
.L_x_16:
[----:B01----:R-:W3:Y:S02]  /*1100*/  LDC R9, c[0x0][0x584] ;  /* 0x00016100ff097b82 */ /* 0x003ee40000000800 */
.L_x_15:
[----:B------:R-:W-:-:S13]  /*1110*/  LOP3.LUT P0, RZ, R14, 0xff, RZ, 0xc0, !PT ;  /* 0x000000ff0eff7812 */ /* 0x000fda000780c0ff */
[----:B------:R-:W-:Y:S05]  /*1120*/  @!P0 EXIT ;  /* 0x000000000000894d */ /* 0x000fea0003800000 */
[----:B------:R-:W-:Y:S01]  /*1130*/  ULDC UR4, c[0x0][0x28c] ;  /* 0x0000a30000047ab9 */ /* 0x000fe20000000800 */
[----:B------:R-:W-:Y:S01]  /*1140*/  LOP3.LUT R144, R4, 0x1, RZ, 0xfc, !PT ;  /* 0x0000000104907812 */ /* 0x000fe200078efcff */
[----:B------:R-:W-:-:S04]  /*1150*/  UIADD3 UR4, UR4, 0x1f, URZ ;  /* 0x0000001f04047890 */ /* 0x000fc8000fffe03f */
[----:B------:R-:W-:-:S04]  /*1160*/  USHF.R.S32.HI UR5, URZ, 0x1f, UR4 ;  /* 0x0000001f3f057899 */ /* 0x000fc80008011404 */
[----:B------:R-:W-:-:S03]  /*1170*/  ULEA.HI UR5, UR5, UR4, URZ, 0x5 ;  /* 0x0000000405057291 */ /* 0x000fc6000f8f283f */
[----:B------:R-:W-:Y:S01]  /*1180*/  UMOV UR4, URZ ;  /* 0x0000003f00047c82 */ /* 0x000fe20008000000 */
[----:B------:R-:W-:-:S03]  /*1190*/  USHF.R.S32.HI UR9, URZ, 0x5, UR5 ;  /* 0x000000053f097899 */ /* 0x000fc60008011405 */
[----:B------:R-:W-:-:S09]  /*11a0*/  UMOV UR5, URZ ;  /* 0x0000003f00057c82 */ /* 0x000fd20008000000 */
.L_x_171:
[----:B01----:R-:W-:Y:S01]  /*11b0*/  LOP3.LUT R12, R0, 0x80, RZ, 0xc0, !PT ;  /* 0x00000080000c7812 */ /* 0x003fe200078ec0ff */
[----:B------:R-:W0:Y:S01]  /*11c0*/  S2UR UR13, SR_CgaCtaId ;  /* 0x00000000000d79c3 */ /* 0x000e220000008800 */
[----:B------:R-:W-:Y:S01]  /*11d0*/  UMOV UR12, 0x400 ;  /* 0x00000400000c7882 */ /* 0x000fe20000000000 */
[----:B------:R-:W-:Y:S01]  /*11e0*/  UMOV UR6, URZ ;  /* 0x0000003f00067c82 */ /* 0x000fe20008000000 */
[----:B------:R-:W-:Y:S01]  /*11f0*/  SHF.R.U32.HI R12, RZ, 0x7, R12 ;  /* 0x00000007ff0c7819 */ /* 0x000fe2000001160c */
[----:B------:R-:W-:Y:S01]  /*1200*/  UMOV UR7, URZ ;  /* 0x0000003f00077c82 */ /* 0x000fe20008000000 */
[----:B------:R-:W-:Y:S01]  /*1210*/  UMOV UR18, UR5 ;  /* 0x0000000500127c82 */ /* 0x000fe20008000000 */
[----:B------:R-:W-:Y:S02]  /*1220*/  CS2R R20, SRZ ;  /* 0x0000000000147805 */ /* 0x000fe4000001ff00 */
[----:B------:R-:W-:Y:S01]  /*1230*/  CS2R R18, SRZ ;  /* 0x0000000000127805 */ /* 0x000fe2000001ff00 */
[----:B------:R-:W1:Y:S01]  /*1240*/  LDC R13, c[0x0][0x28c] ;  /* 0x0000a300ff0d7b82 */ /* 0x000e620000000800 */
[----:B----4-:R-:W4:Y:S01]  /*1250*/  SHFL.IDX PT, R12, R12, RZ, 0x1f ;  /* 0x00001fff0c0c7589 */ /* 0x010f2200000e0000 */
[----:B------:R-:W-:-:S02]  /*1260*/  CS2R R22, SRZ ;  /* 0x0000000000167805 */ /* 0x000fc4000001ff00 */
[----:B------:R-:W-:Y:S02]  /*1270*/  CS2R R88, SRZ ;  /* 0x0000000000587805 */ /* 0x000fe4000001ff00 */
[----:B------:R-:W-:Y:S02]  /*1280*/  CS2R R90, SRZ ;  /* 0x00000000005a7805 */ /* 0x000fe4000001ff00 */
[----:B------:R-:W-:Y:S02]  /*1290*/  CS2R R92, SRZ ;  /* 0x00000000005c7805 */ /* 0x000fe4000001ff00 */
[----:B------:R-:W-:Y:S02]  /*12a0*/  CS2R R94, SRZ ;  /* 0x00000000005e7805 */ /* 0x000fe4000001ff00 */
[----:B------:R-:W-:Y:S02]  /*12b0*/  CS2R R98, SRZ ;  /* 0x0000000000627805 */ /* 0x000fe4000001ff00 */
        /* <DEDUP_REMOVED lines=16> */
[----:B-1----:R-:W-:Y:S02]  /*13c0*/  ISETP.GE.AND P0, PT, R13, 0x1, PT ;  /* 0x000000010d00780c */ /* 0x002fe40003f06270 */
[----:B------:R-:W-:Y:S02]  /*13d0*/  CS2R R130, SRZ ;  /* 0x0000000000827805 */ /* 0x000fe4000001ff00 */
[----:B----4-:R-:W-:-:S02]  /*13e0*/  R2UR UR8, R12 ;  /* 0x000000000c0872ca */ /* 0x010fc400000e0000 */
[----:B------:R-:W-:Y:S02]  /*13f0*/  CS2R R132, SRZ ;  /* 0x0000000000847805 */ /* 0x000fe4000001ff00 */
[----:B------:R-:W-:Y:S02]  /*1400*/  CS2R R134, SRZ ;  /* 0x0000000000867805 */ /* 0x000fe4000001ff00 */
[----:B------:R-:W-:Y:S02]  /*1410*/  CS2R R136, SRZ ;  /* 0x0000000000887805 */ /* 0x000fe4000001ff00 */
[----:B------:R-:W-:Y:S02]  /*1420*/  CS2R R138, SRZ ;  /* 0x00000000008a7805 */ /* 0x000fe4000001ff00 */
[----:B------:R-:W-:Y:S02]  /*1430*/  CS2R R140, SRZ ;  /* 0x00000000008c7805 */ /* 0x000fe4000001ff00 */
[----:B------:R-:W-:Y:S01]  /*1440*/  CS2R R142, SRZ ;  /* 0x00000000008e7805 */ /* 0x000fe2000001ff00 */
[----:B------:R-:W-:Y:S01]  /*1450*/  IMAD.MOV.U32 R145, RZ, RZ, RZ ;  /* 0x000000ffff917224 */ /* 0x000fe200078e00ff */
[----:B------:R-:W-:Y:S01]  /*1460*/  CS2R R56, SRZ ;  /* 0x0000000000387805 */ /* 0x000fe2000001ff00 */
[----:B------:R-:W-:Y:S01]  /*1470*/  IMAD.MOV.U32 R147, RZ, RZ, RZ ;  /* 0x000000ffff937224 */ /* 0x000fe200078e00ff */
[----:B------:R-:W-:Y:S01]  /*1480*/  CS2R R58, SRZ ;  /* 0x00000000003a7805 */ /* 0x000fe2000001ff00 */
[----:B------:R-:W-:Y:S01]  /*1490*/  IMAD.U32 R16, RZ, RZ, UR4 ;  /* 0x00000004ff107e24 */ /* 0x000fe2000f8e00ff */
[----:B------:R-:W-:Y:S01]  /*14a0*/  CS2R R60, SRZ ;  /* 0x00000000003c7805 */ /* 0x000fe2000001ff00 */
[----:B------:R-:W-:Y:S01]  /*14b0*/  ULEA.HI UR10, UR8, UR8, URZ, 0x1 ;  /* 0x00000008080a7291 */ /* 0x000fe2000f8f083f */
[----:B------:R-:W-:-:S02]  /*14c0*/  CS2R R62, SRZ ;  /* 0x00000000003e7805 */ /* 0x000fc4000001ff00 */
[----:B------:R-:W-:Y:S02]  /*14d0*/  CS2R R64, SRZ ;  /* 0x0000000000407805 */ /* 0x000fe4000001ff00 */
[----:B------:R-:W-:Y:S01]  /*14e0*/  CS2R R66, SRZ ;  /* 0x0000000000427805 */ /* 0x000fe2000001ff00 */
[----:B------:R-:W-:Y:S01]  /*14f0*/  ULOP3.LUT UR11, UR10, 0x1ffffe, URZ, 0xc0, !UPT ;  /* 0x001ffffe0a0b7892 */ /* 0x000fe2000f8ec03f */
[----:B------:R-:W-:Y:S01]  /*1500*/  CS2R R68, SRZ ;  /* 0x0000000000447805 */ /* 0x000fe2000001ff00 */
[----:B0-----:R-:W-:Y:S01]  /*1510*/  ULEA UR10, UR13, UR12, 0x18 ;  /* 0x0000000c0d0a7291 */ /* 0x001fe2000f8ec03f */
[----:B------:R-:W-:Y:S01]  /*1520*/  CS2R R70, SRZ ;  /* 0x0000000000467805 */ /* 0x000fe2000001ff00 */
[----:B------:R-:W-:Y:S01]  /*1530*/  UIADD3 UR11, UR8, -UR11, URZ ;  /* 0x8000000b080b7290 */ /* 0x000fe2000fffe03f */
[----:B------:R-:W-:Y:S02]  /*1540*/  CS2R R72, SRZ ;  /* 0x0000000000487805 */ /* 0x000fe4000001ff00 */
[----:B------:R-:W-:Y:S01]  /*1550*/  CS2R R74, SRZ ;  /* 0x00000000004a7805 */ /* 0x000fe2000001ff00 */
[----:B------:R-:W-:Y:S01]  /*1560*/  UMOV UR8, URZ ;  /* 0x0000003f00087c82 */ /* 0x000fe20008000000 */
[----:B------:R-:W-:Y:S01]  /*1570*/  ULEA UR11, UR11, UR10, 0xb ;  /* 0x0000000a0b0b7291 */ /* 0x000fe2000f8e583f */
[----:B------:R-:W-:-:S02]  /*1580*/  CS2R R76, SRZ ;  /* 0x00000000004c7805 */ /* 0x000fc4000001ff00 */
[----:B------:R-:W-:Y:S02]  /*1590*/  CS2R R78, SRZ ;  /* 0x00000000004e7805 */ /* 0x000fe4000001ff00 */
[----:B------:R-:W-:Y:S01]  /*15a0*/  CS2R R80, SRZ ;  /* 0x0000000000507805 */ /* 0x000fe2000001ff00 */
[----:B------:R-:W-:Y:S01]  /*15b0*/  UIADD3 UR11, UR11, 0x100, URZ ;  /* 0x000001000b0b7890 */ /* 0x000fe2000fffe03f */
[----:B------:R-:W-:Y:S02]  /*15c0*/  CS2R R82, SRZ ;  /* 0x0000000000527805 */ /* 0x000fe4000001ff00 */
[----:B------:R-:W-:Y:S02]  /*15d0*/  CS2R R84, SRZ ;  /* 0x0000000000547805 */ /* 0x000fe4000001ff00 */
[----:B------:R-:W-:Y:S01]  /*15e0*/  CS2R R86, SRZ ;  /* 0x0000000000567805 */ /* 0x000fe2000001ff00 */
[----:B------:R-:W-:Y:S01]  /*15f0*/  USHF.R.U32.HI UR11, URZ, 0x4, UR11 ;  /* 0x000000043f0b7899 */ /* 0x000fe2000801160b */
[----:B------:R-:W-:-:S02]  /*1600*/  CS2R R24, SRZ ;  /* 0x0000000000187805 */ /* 0x000fc4000001ff00 */
[----:B------:R-:W-:Y:S02]  /*1610*/  CS2R R26, SRZ ;  /* 0x00000000001a7805 */ /* 0x000fe4000001ff00 */
[----:B------:R-:W-:Y:S01]  /*1620*/  CS2R R28, SRZ ;  /* 0x00000000001c7805 */ /* 0x000fe2000001ff00 */
[----:B------:R-:W-:Y:S01]  /*1630*/  ULOP3.LUT UR11, UR11, 0x3fff, URZ, 0xc0, !UPT ;  /* 0x00003fff0b0b7892 */ /* 0x000fe2000f8ec03f */
        /* <DEDUP_REMOVED lines=12> */
[----:B------:R-:W-:Y:S01]  /*1700*/  CS2R R54, SRZ ;  /* 0x0000000000367805 */ /* 0x000fe2000001ff00 */
[----:B--23--:R-:W-:Y:S06]  /*1710*/  @!P0 BRA `(.L_x_17) ;  /* 0x0000000800308947 */ /* 0x00cfec0003800000 */
[----:B------:R-:W-:-:S13]  /*1720*/  ISETP.NE.AND P1, PT, R144, 0x3, PT ;  /* 0x000000039000780c */ /* 0x000fda0003f25270 */
[----:B------:R-:W-:Y:S05]  /*1730*/  @!P1 BRA `(.L_x_18) ;  /* 0x0000000000049947 */ /* 0x000fea0003800000 */
[----:B------:R-:W-:Y:S01]  /*1740*/  BPT.TRAP 0x1 ;  /* 0x000000040000795c */ /* 0x000fe20000300000 */
.L_x_18:
[----:B------:R-:W-:Y:S01]  /*1750*/  ULEA UR7, UR5, UR10, 0x3 ;  /* 0x0000000a05077291 */ /* 0x000fe2000f8e183f */
[----:B------:R-:W-:-:S05]  /*1760*/  IMAD.U32 R12, RZ, RZ, UR4 ;  /* 0x00000004ff0c7e24 */ /* 0x000fca000f8e00ff */
[----:B------:R-:W-:-:S04]  /*1770*/  SHF.L.U32 R12, R12, 0x1f, RZ ;  /* 0x0000001f0c0c7819 */ /* 0x000fc800000006ff */
[----:B------:R0:W1:Y:S01]  /*1780*/  SYNCS.PHASECHK.TRANS64.TRYWAIT P0, [UR7], R12 ;  /* 0x0000000cff0075a7 */ /* 0x0000620008000147 */
[----:B------:R-:W-:Y:S05]  /*1790*/  @!P1 BRA `(.L_x_19) ;  /* 0x0000000000049947 */ /* 0x000fea0003800000 */
[----:B------:R-:W-:Y:S01]  /*17a0*/  BPT.TRAP 0x1 ;  /* 0x000000040000795c */ /* 0x000fe20000300000 */
.L_x_19:
[----:B------:R-:W-:Y:S01]  /*17b0*/  UMOV UR6, 0x1 ;  /* 0x0000000100067882 */ /* 0x000fe20000000000 */
[----:B------:R-:W-:Y:S01]  /*17c0*/  IMAD.MOV.U32 R20, RZ, RZ, RZ ;  /* 0x000000ffff147224 */ /* 0x000fe200078e00ff */
[----:B-1----:R-:W-:Y:S06]  /*17d0*/  @P0 BRA `(.L_x_20) ;  /* 0x0000000000080947 */ /* 0x002fec0003800000 */
[----:B------:R-:W1:Y:S02]  /*17e0*/  SYNCS.PHASECHK.TRANS64.TRYWAIT P0, [UR7], R12 ;  /* 0x0000000cff0075a7 */ /* 0x000e640008000147 */
[----:B-1----:R-:W-:Y:S05]  /*17f0*/  @!P0 BRA `(.L_x_21) ;  /* 0x0000007c005c8947 */ /* 0x002fea0003800000 */
.L_x_20:
[----:B------:R-:W-:Y:S01]  /*1800*/  UIADD3 UR7, UR10, 0x6100, URZ ;  /* 0x000061000a077890 */ /* 0x000fe2000fffe03f */
[----:B------:R-:W-:Y:S01]  /*1810*/  WARPGROUP.ARRIVE ;  /* 0x00000000000079c5 */ /* 0x000fe20000000000 */
[----:B------:R-:W-:Y:S01]  /*1820*/  ULOP3.LUT UR12, UR11, 0x10000, URZ, 0xfc, !UPT ;  /* 0x000100000b0c7892 */ /* 0x000fe2000f8efc3f */
[----:B------:R-:W-:Y:S01]  /*1830*/  IMAD.MOV.U32 R21, RZ, RZ, RZ ;  /* 0x000000ffff157224 */ /* 0x000fe200078e00ff */
[----:B------:R-:W-:Y:S01]  /*1840*/  USHF.R.U32.HI UR7, URZ, 0x4, UR7 ;  /* 0x000000043f077899 */ /* 0x000fe20008011607 */
[----:B------:R-:W-:Y:S01]  /*1850*/  CS2R R18, SRZ ;  /* 0x0000000000127805 */ /* 0x000fe2000001ff00 */
[----:B------:R-:W-:Y:S01]  /*1860*/  ULEA UR12, UR5, UR12, 0x9 ;  /* 0x0000000c050c7291 */ /* 0x000fe2000f8e483f */
[----:B------:R-:W-:Y:S01]  /*1870*/  CS2R R22, SRZ ;  /* 0x0000000000167805 */ /* 0x000fe2000001ff00 */
[----:B------:R-:W-:Y:S01]  /*1880*/  ULOP3.LUT UR7, UR7, 0x3fff, URZ, 0xc0, !UPT ;  /* 0x00003fff07077892 */ /* 0x000fe2000f8ec03f */
[----:B------:R-:W-:Y:S01]  /*1890*/  CS2R R88, SRZ ;  /* 0x0000000000587805 */ /* 0x000fe2000001ff00 */
[----:B------:R-:W-:Y:S01]  /*18a0*/  UMOV UR13, 0xc0000010 ;  /* 0xc0000010000d7882 */ /* 0x000fe20000000000 */
[----:B------:R-:W-:Y:S01]  /*18b0*/  UMOV UR15, 0xc0000010 ;  /* 0xc0000010000f7882 */ /* 0x000fe20000000000 */
[----:B------:R-:W-:Y:S01]  /*18c0*/  ULOP3.LUT UR7, UR7, 0x10000, URZ, 0xfc, !UPT ;  /* 0x0001000007077892 */ /* 0x000fe2000f8efc3f */
[----:B------:R-:W-:-:S02]  /*18d0*/  CS2R R90, SRZ ;  /* 0x00000000005a7805 */ /* 0x000fc4000001ff00 */
[----:B------:R-:W-:Y:S02]  /*18e0*/  CS2R R92, SRZ ;  /* 0x00000000005c7805 */ /* 0x000fe4000001ff00 */
[----:B------:R-:W-:Y:S01]  /*18f0*/  CS2R R94, SRZ ;  /* 0x00000000005e7805 */ /* 0x000fe2000001ff00 */
[----:B------:R-:W-:Y:S01]  /*1900*/  ULEA UR14, UR5, UR7, 0x7 ;  /* 0x00000007050e7291 */ /* 0x000fe2000f8e383f */
[----:B------:R-:W-:Y:S01]  /*1910*/  CS2R R98, SRZ ;  /* 0x0000000000627805 */ /* 0x000fe2000001ff00 */
[----:B------:R-:W-:Y:S01]  /*1920*/  UIADD3 UR7, UR12, 0x100, URZ ;  /* 0x000001000c077890 */ /* 0x000fe2000fffe03f */
[----:B------:R-:W-:Y:S02]  /*1930*/  CS2R R96, SRZ ;  /* 0x0000000000607805 */ /* 0x000fe4000001ff00 */
[----:B------:R-:W-:Y:S02]  /*1940*/  CS2R R100, SRZ ;  /* 0x0000000000647805 */ /* 0x000fe4000001ff00 */
[----:B------:R-:W-:-:S02]  /*1950*/  CS2R R102, SRZ ;  /* 0x0000000000667805 */ /* 0x000fc4000001ff00 */
[----:B------:R-:W-:Y:S02]  /*1960*/  CS2R R104, SRZ ;  /* 0x0000000000687805 */ /* 0x000fe4000001ff00 */
[----:B------:R-:W-:Y:S02]  /*1970*/  CS2R R106, SRZ ;  /* 0x00000000006a7805 */ /* 0x000fe4000001ff00 */
[----:B------:R-:W-:Y:S01]  /*1980*/  CS2R R110, SRZ ;  /* 0x00000000006e7805 */ /* 0x000fe2000001ff00 */
[----:B------:R-:W-:Y:S01]  /*1990*/  QGMMA.64x64x32.F32.E4M3.E4M3 R56, gdesc[UR12], RZ, !UPT ;  /* 0x00e000000c3879f3 */ /* 0x000fe2000c7008ff */
[----:B------:R-:W-:Y:S01]  /*19a0*/  UMOV UR12, UR7 ;  /* 0x00000007000c7c82 */ /* 0x000fe20008000000 */
[----:B------:R-:W-:Y:S01]  /*19b0*/  ULDC UR7, c[0x0][0x50c] ;  /* 0x0001430000077ab9 */ /* 0x000fe20000000800 */
[----:B------:R-:W-:Y:S01]  /*19c0*/  UMOV UR13, 0xc0000010 ;  /* 0xc0000010000d7882 */ /* 0x000fe20000000000 */
[----:B------:R-:W-:Y:S01]  /*19d0*/  UISETP.NE.AND UP0, UPT, UR7, 0x1, UPT ;  /* 0x000000010700788c */ /* 0x000fe2000bf05270 */
[----:B------:R-:W-:Y:S01]  /*19e0*/  QGMMA.64x64x32.F32.E4M3.E4M3 R24, gdesc[UR12], RZ, !UPT, gsb0 ;  /* 0x00e000000c1879f3 */ /* 0x000fe2000c0008ff */
[----:B------:R-:W-:-:S02]  /*19f0*/  CS2R R108, SRZ ;  /* 0x00000000006c7805 */ /* 0x000fc4000001ff00 */
[----:B------:R-:W-:Y:S01]  /*1a00*/  CS2R R112, SRZ ;  /* 0x0000000000707805 */ /* 0x000fe2000001ff00 */
[----:B------:R-:W-:Y:S01]  /*1a10*/  USEL UR7, URZ, 0x1, UP0 ;  /* 0x000000013f077887 */ /* 0x000fe20008000000 */
[----:B------:R-:W-:Y:S02]  /*1a20*/  CS2R R114, SRZ ;  /* 0x0000000000727805 */ /* 0x000fe4000001ff00 */
[----:B------:R-:W-:Y:S02]  /*1a30*/  CS2R R116, SRZ ;  /* 0x0000000000747805 */ /* 0x000fe4000001ff00 */
[----:B------:R-:W-:Y:S02]  /*1a40*/  CS2R R118, SRZ ;  /* 0x0000000000767805 */ /* 0x000fe4000001ff00 */
[----:B------:R-:W-:Y:S02]  /*1a50*/  CS2R R120, SRZ ;  /* 0x0000000000787805 */ /* 0x000fe4000001ff00 */
[----:B------:R-:W-:-:S02]  /*1a60*/  CS2R R122, SRZ ;  /* 0x00000000007a7805 */ /* 0x000fc4000001ff00 */
[----:B------:R-:W-:Y:S02]  /*1a70*/  ISETP.NE.AND P0, PT, RZ, UR7, PT ;  /* 0x00000007ff007c0c */ /* 0x000fe4000bf05270 */
        /* <DEDUP_REMOVED lines=9> */
[----:B------:R-:W-:Y:S01]  /*1b10*/  CS2R R142, SRZ ;  /* 0x00000000008e7805 */ /* 0x000fe2000001ff00 */
[----:B------:R-:W-:Y:S02]  /*1b20*/  IMAD.MOV.U32 R145, RZ, RZ, RZ ;  /* 0x000000ffff917224 */ /* 0x000fe400078e00ff */
[----:B------:R-:W-:Y:S01]  /*1b30*/  IMAD.MOV.U32 R147, RZ, RZ, RZ ;  /* 0x000000ffff937224 */ /* 0x000fe200078e00ff */
[----:B------:R-:W-:Y:S06]  /*1b40*/  @!P0 BRA `(.L_x_22) ;  /* 0x0000000400088947 */ /* 0x000fec0003800000 */
[----:B------:R-:W-:Y:S02]  /*1b50*/  WARPGROUP.DEPBAR.LE gsb0, 0x0 ;  /* 0x00008000000079c5 */ /* 0x000fe40000010000 */
[----:B------:R-:W-:-:S01]  /*1b60*/  FADD R147, RZ, R56 ;  /* 0x00000038ff937221 */ /* 0x000fc20000000000 */
[----:B------:R-:W-:Y:S01]  /*1b70*/  FADD R142, RZ, R57 ;  /* 0x00000039ff8e7221 */ /* 0x000fe20000000000 */
        /* <DEDUP_REMOVED lines=62> */
[----:B------:R-:W-:-:S06]  /*1f60*/  UMOV UR6, URZ ;  /* 0x0000003f00067c82 */ /* 0x000fcc0008000000 */
.L_x_22:
[----:B------:R-:W-:-:S04]  /*1f70*/  UIADD3 UR18, UR5, 0x1, URZ ;  /* 0x0000000105127890 */ /* 0x000fc8000fffe03f */
[----:B------:R-:W-:-:S04]  /*1f80*/  UISETP.NE.AND UP0, UPT, UR18, 0x3, UPT ;  /* 0x000000031200788c */ /* 0x000fc8000bf05270 */
[----:B------:R-:W-:Y:S02]  /*1f90*/  USEL UR8, URZ, 0x1, UP0 ;  /* 0x000000013f087887 */ /* 0x000fe40008000000 */
[----:B------:R-:W-:Y:S02]  /*1fa0*/  USEL UR18, UR18, URZ, UP0 ;  /* 0x0000003f12127287 */ /* 0x000fe40008000000 */
[----:B------:R-:W-:-:S06]  /*1fb0*/  ULOP3.LUT UR8, UR4, UR8, URZ, 0x3c, !UPT ;  /* 0x0000000804087292 */ /* 0x000fcc000f8e3c3f */
[----:B------:R-:W-:Y:S01]  /*1fc0*/  IMAD.U32 R16, RZ, RZ, UR8 ;  /* 0x00000008ff107e24 */ /* 0x000fe2000f8e00ff */
[----:B------:R-:W-:-:S06]  /*1fd0*/  UMOV UR8, 0x1 ;  /* 0x0000000100087882 */ /* 0x000fcc0000000000 */
.L_x_17:
[----:B------:R-:W-:-:S04]  /*1fe0*/  UISETP.LT.AND UP0, UPT, UR9, 0x1, UPT ;  /* 0x000000010900788c */ /* 0x000fc8000bf01270 */
[----:B------:R-:W-:-:S04]  /*1ff0*/  USEL UR12, UR9, 0x1, UP0 ;  /* 0x00000001090c7887 */ /* 0x000fc80008000000 */
[----:B------:R-:W-:-:S04]  /*2000*/  UIADD3 UR12, UR9, -UR12, URZ ;  /* 0x8000000c090c7290 */ /* 0x000fc8000fffe03f */
[----:B------:R-:W-:-:S06]  /*2010*/  UISETP.GE.AND UP0, UPT, UR12, 0x1, UPT ;  /* 0x000000010c00788c */ /* 0x000fcc000bf06270 */
[----:B------:R-:W-:-:S13]  /*2020*/  PLOP3.LUT P0, PT, PT, PT, UP0, 0x80, 0x0 ;  /* 0x000000000000781c */ /* 0x000fda0003f0f008 */
[----:B------:R-:W-:Y:S05]  /*2030*/  @!P0 BRA `(.L_x_23) ;  /* 0x0000000800048947 */ /* 0x000fea0003800000 */
[----:B01----:R-:W-:Y:S01]  /*2040*/  IMAD.U32 R12, RZ, RZ, UR12 ;  /* 0x0000000cff0c7e24 */ /* 0x003fe2000f8e00ff */
[----:B------:R-:W-:Y:S01]  /*2050*/  ULDC UR19, c[0x0][0x50c] ;  /* 0x0001430000137ab9 */ /* 0x000fe20000000800 */
[----:B------:R-:W-:-:S07]  /*2060*/  IMAD.U32 R13, RZ, RZ, UR5 ;  /* 0x00000005ff0d7e24 */ /* 0x000fce000f8e00ff */
.L_x_31:
[----:B------:R-:W-:-:S13]  /*2070*/  ISETP.NE.AND P1, PT, R144, 0x3, PT ;  /* 0x000000039000780c */ /* 0x000fda0003f25270 */
[----:B------:R-:W-:Y:S05]  /*2080*/  @!P1 BRA `(.L_x_24) ;  /* 0x0000000000049947 */ /* 0x000fea0003800000 */
[----:B------:R-:W-:Y:S01]  /*2090*/  BPT.TRAP 0x1 ;  /* 0x000000040000795c */ /* 0x000fe20000300000 */
.L_x_24:
[----:B------:R-:W0:Y:S01]  /*20a0*/  S2UR UR12, SR_CgaCtaId ;  /* 0x00000000000c79c3 */ /* 0x000e220000008800 */
[----:B------:R-:W-:Y:S01]  /*20b0*/  UMOV UR10, 0x400 ;  /* 0x00000400000a7882 */ /* 0x000fe20000000000 */
[----:B------:R-:W-:Y:S01]  /*20c0*/  SHF.L.U32 R14, R16, 0x1f, RZ ;  /* 0x0000001f100e7819 */ /* 0x000fe200000006ff */
[----:B0-----:R-:W-:-:S04]  /*20d0*/  ULEA UR10, UR12, UR10, 0x18 ;  /* 0x0000000a0c0a7291 */ /* 0x001fc8000f8ec03f */
[----:B------:R-:W-:-:S09]  /*20e0*/  ULEA UR12, UR18, UR10, 0x3 ;  /* 0x0000000a120c7291 */ /* 0x000fd2000f8e183f */
[----:B------:R0:W1:Y:S01]  /*20f0*/  SYNCS.PHASECHK.TRANS64.TRYWAIT P0, [UR12], R14 ;  /* 0x0000000eff0075a7 */ /* 0x000062000800014c */
[----:B------:R-:W-:Y:S05]  /*2100*/  @!P1 BRA `(.L_x_25) ;  /* 0x0000000000049947 */ /* 0x000fea0003800000 */
[----:B------:R-:W-:Y:S01]  /*2110*/  BPT.TRAP 0x1 ;  /* 0x000000040000795c */ /* 0x000fe20000300000 */
.L_x_25:
[----:B-1----:R-:W-:Y:S05]  /*2120*/  @P0 BRA `(.L_x_26) ;  /* 0x0000000000080947 */ /* 0x002fea0003800000 */
[----:B------:R-:W1:Y:S02]  /*2130*/  SYNCS.PHASECHK.TRANS64.TRYWAIT P0, [UR12], R14 ;  /* 0x0000000eff0075a7 */ /* 0x000e64000800014c */
[----:B-1----:R-:W-:Y:S05]  /*2140*/  @!P0 BRA `(.L_x_27) ;  /* 0x0000007400208947 */ /* 0x002fea0003800000 */
.L_x_26:
[----:B------:R-:W-:Y:S01]  /*2150*/  UIADD3 UR12, UR10, 0x6100, URZ ;  /* 0x000061000a0c7890 */ /* 0x000fe2000fffe03f */
[----:B------:R-:W-:Y:S01]  /*2160*/  WARPGROUP.ARRIVE ;  /* 0x00000000000079c5 */ /* 0x000fe20000000000 */
[----:B------:R-:W-:Y:S02]  /*2170*/  UISETP.NE.AND UP0, UPT, UR7, URZ, UPT ;  /* 0x0000003f0700728c */ /* 0x000fe4000bf05270 */
[----:B------:R-:W-:Y:S02]  /*2180*/  USHF.R.U32.HI UR12, URZ, 0x4, UR12 ;  /* 0x000000043f0c7899 */ /* 0x000fe4000801160c */
[----:B------:R-:W-:Y:S02]  /*2190*/  USEL UR8, UR8, URZ, !UP0 ;  /* 0x0000003f08087287 */ /* 0x000fe4000c000000 */
[----:B------:R-:W-:Y:S02]  /*21a0*/  ULOP3.LUT UR7, UR12, 0x3fff, URZ, 0xc0, !UPT ;  /* 0x00003fff0c077892 */ /* 0x000fe4000f8ec03f */
[----:B------:R-:W-:-:S02]  /*21b0*/  ULOP3.LUT UR12, UR11, 0x10000, URZ, 0xfc, !UPT ;  /* 0x000100000b0c7892 */ /* 0x000fc4000f8efc3f */
[----:B------:R-:W-:Y:S02]  /*21c0*/  ULOP3.LUT UR7, UR7, 0x10000, URZ, 0xfc, !UPT ;  /* 0x0001000007077892 */ /* 0x000fe4000f8efc3f */
[----:B------:R-:W-:Y:S02]  /*21d0*/  UISETP.NE.U32.AND UP0, UPT, UR8, URZ, UPT ;  /* 0x0000003f0800728c */ /* 0x000fe4000bf05070 */
[----:B------:R-:W-:Y:S02]  /*21e0*/  ULEA UR12, UR18, UR12, 0x9 ;  /* 0x0000000c120c7291 */ /* 0x000fe4000f8e483f */
[----:B------:R-:W-:Y:S02]  /*21f0*/  ULEA UR14, UR18, UR7, 0x7 ;  /* 0x00000007120e7291 */ /* 0x000fe4000f8e383f */
[----:B------:R-:W-:Y:S01]  /*2200*/  UIADD3 UR7, UR12, 0x100, URZ ;  /* 0x000001000c077890 */ /* 0x000fe2000fffe03f */
[----:B------:R-:W-:Y:S01]  /*2210*/  UMOV UR13, 0xc0000010 ;  /* 0xc0000010000d7882 */ /* 0x000fe20000000000 */
[----:B------:R-:W-:Y:S01]  /*2220*/  UMOV UR15, 0xc0000010 ;  /* 0xc0000010000f7882 */ /* 0x000fe20000000000 */
[----:B------:R-:W-:-:S04]  /*2230*/  UIADD3 UR6, UR6, 0x1, URZ ;  /* 0x0000000106067890 */ /* 0x000fc8000fffe03f */
[----:B------:R-:W-:Y:S01]  /*2240*/  QGMMA.64x64x32.F32.E4M3.E4M3 R56, gdesc[UR12], R56, UP0 ;  /* 0x00e000000c3879f3 */ /* 0x000fe2000bf00838 */
[----:B------:R-:W-:Y:S01]  /*2250*/  UMOV UR12, UR7 ;  /* 0x00000007000c7c82 */ /* 0x000fe20008000000 */
[----:B------:R-:W-:Y:S02]  /*2260*/  UMOV UR13, 0xc0000010 ;  /* 0xc0000010000d7882 */ /* 0x000fe40000000000 */
[----:B------:R-:W-:Y:S01]  /*2270*/  QGMMA.64x64x32.F32.E4M3.E4M3 R24, gdesc[UR12], R24, UP0, gsb0 ;  /* 0x00e000000c1879f3 */ /* 0x000fe2000b800818 */
[----:B------:R-:W-:-:S04]  /*2280*/  UISETP.NE.AND UP0, UPT, UR6, UR19, UPT ;  /* 0x000000130600728c */ /* 0x000fc8000bf05270 */
[----:B------:R-:W-:-:S06]  /*2290*/  USEL UR7, URZ, 0x1, UP0 ;  /* 0x000000013f077887 */ /* 0x000fcc0008000000 */
[----:B------:R-:W-:Y:S01]  /*22a0*/  ISETP.NE.AND P0, PT, RZ, UR7, PT ;  /* 0x00000007ff007c0c */ /* 0x000fe2000bf05270 */
[----:B------:R-:W-:-:S12]  /*22b0*/  WARPGROUP.DEPBAR.LE gsb0, 0x1 ;  /* 0x00008000000079c5 */ /* 0x000fd80000010100 */
[----:B------:R-:W-:Y:S05]  /*22c0*/  @!P0 BRA `(.L_x_28) ;  /* 0x0000000400088947 */ /* 0x000fea0003800000 */
[----:B------:R-:W-:Y:S02]  /*22d0*/  WARPGROUP.DEPBAR.LE gsb0, 0x0 ;  /* 0x00008000000079c5 */ /* 0x000fe40000010000 */
[----:B------:R-:W-:-:S01]  /*22e0*/  FADD R147, R56, R147 ;  /* 0x0000009338937221 */ /* 0x000fc20000000000 */
[----:B------:R-:W-:Y:S01]  /*22f0*/  FADD R142, R57, R142 ;  /* 0x0000008e398e7221 */ /* 0x000fe20000000000 */
        /* <DEDUP_REMOVED lines=62> */
[----:B------:R-:W-:-:S06]  /*26e0*/  UMOV UR6, URZ ;  /* 0x0000003f00067c82 */ /* 0x000fcc0008000000 */
.L_x_28:
[----:B------:R-:W-:Y:S05]  /*26f0*/  @!P1 BRA `(.L_x_29) ;  /* 0x0000000000049947 */ /* 0x000fea0003800000 */
[----:B------:R-:W-:Y:S01]  /*2700*/  BPT.TRAP 0x1 ;  /* 0x000000040000795c */ /* 0x000fe20000300000 */
.L_x_29:
[----:B------:R-:W-:-:S13]  /*2710*/  ISETP.NE.AND P0, PT, R6, RZ, PT ;  /* 0x000000ff0600720c */ /* 0x000fda0003f05270 */
[----:B01----:R-:W-:-:S05]  /*2720*/  @P0 LEA R14, R13, UR10, 0x3 ;  /* 0x0000000a0d0e0c11 */ /* 0x003fca000f8e18ff */
[----:B------:R-:W-:-:S05]  /*2730*/  @P0 VIADD R14, R14, 0x18 ;  /* 0x000000180e0e0836 */ /* 0x000fca0000000000 */
[----:B------:R-:W-:-:S04]  /*2740*/  @P0 PRMT R14, R5, 0x654, R14 ;  /* 0x00000654050e0816 */ /* 0x000fc8000000000e */
[----:B------:R0:W-:Y:S01]  /*2750*/  @P0 SYNCS.ARRIVE.TRANS64.RED.A1T0 RZ, [R14+URZ], RZ ;  /* 0x000000ff0eff09a7 */ /* 0x0001e2000810043f */
[----:B------:R-:W-:-:S13]  /*2760*/  ISETP.GT.U32.AND P0, PT, R4, 0x1, PT ;  /* 0x000000010400780c */ /* 0x000fda0003f04070 */
[----:B0-----:R-:W-:Y:S05]  /*2770*/  @P0 BRA `(.L_x_30) ;  /* 0x0000000000040947 */ /* 0x001fea0003800000 */
[----:B------:R-:W-:Y:S01]  /*2780*/  BPT.TRAP 0x1 ;  /* 0x000000040000795c */ /* 0x000fe20000300000 */
.L_x_30:
[----:B------:R-:W-:Y:S01]  /*2790*/  UIADD3 UR18, UR18, 0x1, URZ ;  /* 0x0000000112127890 */ /* 0x000fe2000fffe03f */
[C---:B------:R-:W-:Y:S01]  /*27a0*/  ISETP.GT.AND P1, PT, R12.reuse, 0x1, PT ;  /* 0x000000010c00780c */ /* 0x040fe20003f24270 */
[----:B------:R-:W-:Y:S02]  /*27b0*/  VIADD R13, R13, 0x1 ;  /* 0x000000010d0d7836 */ /* 0x000fe40000000000 */
[----:B------:R-:W-:Y:S01]  /*27c0*/  UISETP.NE.AND UP0, UPT, UR18, 0x3, UPT ;  /* 0x000000031200788c */ /* 0x000fe2000bf05270 */
[----:B------:R-:W-:Y:S02]  /*27d0*/  VIADD R12, R12, 0xffffffff ;  /* 0xffffffff0c0c7836 */ /* 0x000fe40000000000 */
[C---:B------:R-:W-:Y:S01]  /*27e0*/  ISETP.NE.AND P0, PT, R13.reuse, 0x3, PT ;  /* 0x000000030d00780c */ /* 0x040fe20003f05270 */
[----:B------:R-:W-:Y:S02]  /*27f0*/  USEL UR8, URZ, 0x1, UP0 ;  /* 0x000000013f087887 */ /* 0x000fe40008000000 */
[----:B------:R-:W-:Y:S01]  /*2800*/  USEL UR18, UR18, URZ, UP0 ;  /* 0x0000003f12127287 */ /* 0x000fe20008000000 */
[----:B------:R-:W-:-:S03]  /*2810*/  SEL R13, R13, RZ, P0 ;  /* 0x000000ff0d0d7207 */ /* 0x000fc60000000000 */
[----:B------:R-:W-:Y:S01]  /*2820*/  LOP3.LUT R16, R16, UR8, RZ, 0x3c, !PT ;  /* 0x0000000810107c12 */ /* 0x000fe2000f8e3cff */
[----:B------:R-:W-:Y:S01]  /*2830*/  UMOV UR8, 0x1 ;  /* 0x0000000100087882 */ /* 0x000fe20000000000 */
[----:B------:R-:W-:Y:S06]  /*2840*/  @P1 BRA `(.L_x_31) ;  /* 0xfffffff800081947 */ /* 0x000fec000383ffff */
.L_x_23:
[----:B------:R-:W-:Y:S01]  /*2850*/  UISETP.NE.AND UP0, UPT, UR6, URZ, UPT ;  /* 0x0000003f0600728c */ /* 0x000fe2000bf05270 */
[----:B01----:R-:W0:Y:S03]  /*2860*/  LDC R12, c[0x0][0x28c] ;  /* 0x0000a300ff0c7b82 */ /* 0x003e260000000800 */
[----:B------:R-:W-:-:S06]  /*2870*/  USEL UR6, URZ, 0x1, !UP0 ;  /* 0x000000013f067887 */ /* 0x000fcc000c000000 */
[----:B------:R-:W-:Y:S02]  /*2880*/  ISETP.NE.AND P0, PT, RZ, UR6, PT ;  /* 0x00000006ff007c0c */ /* 0x000fe4000bf05270 */
[----:B0-----:R-:W-:-:S11]  /*2890*/  ISETP.GE.AND P1, PT, R12, 0x1, PT ;  /* 0x000000010c00780c */ /* 0x001fd60003f26270 */
[----:B------:R-:W-:Y:S05]  /*28a0*/  @!P0 BRA `(.L_x_32) ;  /* 0x0000000400048947 */ /* 0x000fea0003800000 */
[----:B------:R-:W-:Y:S02]  /*28b0*/  WARPGROUP.DEPBAR.LE gsb0, 0x0 ;  /* 0x00008000000079c5 */ /* 0x000fe40000010000 */
[----:B------:R-:W-:Y:S01]  /*28c0*/  FADD R147, R56, R147 ;  /* 0x0000009338937221 */ /* 0x000fe20000000000 */
        /* <DEDUP_REMOVED lines=62> */
[----:B------:R-:W-:-:S07]  /*2cb0*/  FADD R20, R20, R55 ;  /* 0x0000003714147221 */ /* 0x000fce0000000000 */
.L_x_32:
[----:B------:R-:W-:Y:S02]  /*2cc0*/  WARPGROUP.DEPBAR.LE gsb0, 0x0 ;  /* 0x00008000000079c5 */ /* 0x000fe40000010000 */
[----:B------:R-:W-:Y:S05]  /*2cd0*/  @!P1 BRA `(.L_x_33) ;  /* 0x0000000000549947 */ /* 0x000fea0003800000 */
[----:B------:R-:W-:-:S13]  /*2ce0*/  ISETP.NE.AND P0, PT, R144, 0x3, PT ;  /* 0x000000039000780c */ /* 0x000fda0003f05270 */
[----:B------:R-:W-:Y:S05]  /*2cf0*/  @!P0 BRA `(.L_x_34) ;  /* 0x0000000000048947 */ /* 0x000fea0003800000 */
[----:B------:R-:W-:Y:S01]  /*2d00*/  BPT.TRAP 0x1 ;  /* 0x000000040000795c */ /* 0x000fe20000300000 */
.L_x_34:
[----:B------:R-:W-:Y:S01]  /*2d10*/  ISETP.NE.AND P0, PT, R6, RZ, PT ;  /* 0x000000ff0600720c */ /* 0x000fe20003f05270 */
[----:B------:R-:W-:Y:S01]  /*2d20*/  BSSY B0, `(.L_x_35) ;  /* 0x000000e000007945 */ /* 0x000fe20003800000 */
[----:B------:R-:W-:-:S11]  /*2d30*/  ISETP.GT.U32.AND P1, PT, R4, 0x1, PT ;  /* 0x000000010400780c */ /* 0x000fd60003f24070 */
[----:B------:R-:W-:Y:S05]  /*2d40*/  @!P0 BRA `(.L_x_36) ;  /* 0x00000000002c8947 */ /* 0x000fea0003800000 */
[----:B------:R-:W-:-:S04]  /*2d50*/  UISETP.LT.AND UP0, UPT, UR9, 0x1, UPT ;  /* 0x000000010900788c */ /* 0x000fc8000bf01270 */
[----:B------:R-:W-:-:S04]  /*2d60*/  USEL UR8, UR9, 0x1, UP0 ;  /* 0x0000000109087887 */ /* 0x000fc80008000000 */
[----:B------:R-:W-:-:S04]  /*2d70*/  UIADD3 UR8, UR5, UR9, -UR8 ;  /* 0x0000000905087290 */ /* 0x000fc8000fffe808 */
[----:B------:R-:W-:-:S04]  /*2d80*/  UIMAD.WIDE.U32 UR6, UR8, -0x55555555, URZ ;  /* 0xaaaaaaab080678a5 */ /* 0x000fc8000f8e003f */
[----:B------:R-:W-:-:S04]  /*2d90*/  USHF.R.U32.HI UR6, URZ, 0x1, UR7 ;  /* 0x000000013f067899 */ /* 0x000fc80008011607 */
[----:B------:R-:W-:-:S04]  /*2da0*/  UIMAD UR8, UR6, -0x3, UR8 ;  /* 0xfffffffd060878a4 */ /* 0x000fc8000f8e0208 */
[----:B------:R-:W-:-:S04]  /*2db0*/  ULEA UR8, UR8, UR10, 0x3 ;  /* 0x0000000a08087291 */ /* 0x000fc8000f8e183f */
[----:B------:R-:W-:-:S06]  /*2dc0*/  UIADD3 UR8, UR8, 0x18, URZ ;  /* 0x0000001808087890 */ /* 0x000fcc000fffe03f */
[----:B------:R-:W-:-:S05]  /*2dd0*/  IMAD.U32 R12, RZ, RZ, UR8 ;  /* 0x00000008ff0c7e24 */ /* 0x000fca000f8e00ff */
[----:B------:R-:W-:-:S04]  /*2de0*/  PRMT R12, R5, 0x654, R12 ;  /* 0x00000654050c7816 */ /* 0x000fc8000000000c */
[----:B------:R0:W-:Y:S03]  /*2df0*/  SYNCS.ARRIVE.TRANS64.RED.A1T0 RZ, [R12+URZ], RZ ;  /* 0x000000ff0cff79a7 */ /* 0x0001e6000810043f */
.L_x_36:
[----:B------:R-:W-:Y:S05]  /*2e00*/  BSYNC B0 ;  /* 0x0000000000007941 */ /* 0x000fea0003800000 */
.L_x_35:
[----:B------:R-:W-:Y:S05]  /*2e10*/  @P1 BRA `(.L_x_33) ;  /* 0x0000000000041947 */ /* 0x000fea0003800000 */
[----:B------:R-:W-:Y:S01]  /*2e20*/  BPT.TRAP 0x1 ;  /* 0x000000040000795c */ /* 0x000fe20000300000 */
.L_x_33:
[----:B------:R-:W1:Y:S01]  /*2e30*/  LDC R16, c[0x0][0x288] ;  /* 0x0000a200ff107b82 */ /* 0x000e620000000800 */
[----:B------:R-:W-:Y:S01]  /*2e40*/  IMAD.SHL.U32 R33, R11, 0x40, RZ ;  /* 0x000000400b217824 */ /* 0x000fe200078e00ff */
[--C-:B0-----:R-:W-:Y:S01]  /*2e50*/  SHF.R.U32.HI R12, RZ, 0x2, R0.reuse ;  /* 0x00000002ff0c7819 */ /* 0x101fe20000011600 */
[----:B------:R-:W-:Y:S01]  /*2e60*/  UIADD3 UR5, UR9, UR5, URZ ;  /* 0x0000000509057290 */ /* 0x000fe2000fffe03f */
[----:B------:R-:W-:Y:S01]  /*2e70*/  LOP3.LUT R14, R0, 0x60, RZ, 0xc0, !PT ;  /* 0x00000060000e7812 */ /* 0x000fe200078ec0ff */
[----:B------:R-:W-:Y:S01]  /*2e80*/  IMAD.SHL.U32 R34, R10, 0x100, RZ ;  /* 0x000001000a227824 */ /* 0x000fe200078e00ff */
[----:B------:R-:W-:Y:S01]  /*2e90*/  SHF.R.U32.HI R15, RZ, 0x7, R0 ;  /* 0x00000007ff0f7819 */ /* 0x000fe20000011600 */
[----:B------:R-:W-:Y:S01]  /*2ea0*/  UISETP.GT.U32.AND UP0, UPT, UR5, 0x2, UPT ;  /* 0x000000020500788c */ /* 0x000fe2000bf04070 */
[----:B------:R-:W-:Y:S01]  /*2eb0*/  LOP3.LUT R13, R12, 0x7, RZ, 0xc0, !PT ;  /* 0x000000070c0d7812 */ /* 0x000fe200078ec0ff */
[C---:B------:R-:W-:Y:S01]  /*2ec0*/  IMAD.SHL.U32 R26, R0.reuse, 0x2, RZ ;  /* 0x00000002001a7824 */ /* 0x040fe200078e00ff */
[----:B------:R-:W-:Y:S01]  /*2ed0*/  SHF.R.U32.HI R14, RZ, 0x1, R14 ;  /* 0x00000001ff0e7819 */ /* 0x000fe2000001160e */
[----:B------:R-:W-:Y:S01]  /*2ee0*/  ULDC UR12, c[0x0][0x284] ;  /* 0x0000a100000c7ab9 */ /* 0x000fe20000000800 */
[----:B------:R-:W-:Y:S01]  /*2ef0*/  LOP3.LUT R12, R15, 0x1, RZ, 0xc0, !PT ;  /* 0x000000010f0c7812 */ /* 0x000fe200078ec0ff */
[----:B------:R-:W-:Y:S01]  /*2f00*/  UISETP.LT.U32.AND UP0, UPT, UR9, 0x3, UP0 ;  /* 0x000000030900788c */ /* 0x000fe20008701070 */
[----:B------:R-:W-:Y:S01]  /*2f10*/  IADD3 R17, RZ, -R14, -R13 ;  /* 0x8000000eff117210 */ /* 0x000fe20007ffe80d */
[----:B------:R-:W-:Y:S01]  /*2f20*/  UISETP.GE.U32.AND UP1, UPT, UR9, 0x3, UPT ;  /* 0x000000030900788c */ /* 0x000fe2000bf26070 */
[----:B------:R-:W-:Y:S01]  /*2f30*/  LOP3.LUT R15, R0, 0x3, RZ, 0xc0, !PT ;  /* 0x00000003000f7812 */ /* 0x000fe200078ec0ff */
[C---:B------:R-:W-:Y:S01]  /*2f40*/  IMAD.SHL.U32 R24, R12.reuse, 0x40, RZ ;  /* 0x000000400c187824 */ /* 0x040fe200078e00ff */
[----:B------:R-:W-:Y:S01]  /*2f50*/  SHF.R.S32.HI R29, RZ, 0x1f, R7 ;  /* 0x0000001fff1d7819 */ /* 0x000fe20000011407 */
[----:B------:R-:W-:Y:S01]  /*2f60*/  UIMAD.WIDE.U32 UR6, UR5, -0x55555555, URZ ;  /* 0xaaaaaaab050678a5 */ /* 0x000fe2000f8e003f */
[C---:B------:R-:W-:Y:S01]  /*2f70*/  LOP3.LUT R26, R33.reuse, 0x6, R26, 0xf8, !PT ;  /* 0x00000006211a7812 */ /* 0x040fe200078ef81a */
[----:B------:R-:W-:Y:S01]  /*2f80*/  USEL UR8, URZ, 0x1, !UP0 ;  /* 0x000000013f087887 */ /* 0x000fe2000c000000 */
[----:B------:R-:W-:Y:S01]  /*2f90*/  IMAD R17, R12, -0x40, R17 ;  /* 0xffffffc00c117824 */ /* 0x000fe200078e0211 */
[----:B------:R-:W-:Y:S01]  /*2fa0*/  ULDC.64 UR10, c[0x0][0x5d0] ;  /* 0x00017400000a7ab9 */ /* 0x000fe20000000a00 */
[----:B-1----:R-:W-:Y:S01]  /*2fb0*/  ISETP.GE.AND P0, PT, R33, R16, PT ;  /* 0x000000102100720c */ /* 0x002fe20003f06270 */
[----:B------:R-:W-:Y:S01]  /*2fc0*/  IMAD R12, R15, -0x2, R16 ;  /* 0xfffffffe0f0c7824 */ /* 0x000fe200078e0210 */
[----:B------:R-:W-:Y:S01]  /*2fd0*/  SHF.R.S32.HI R27, RZ, 0x1f, R26 ;  /* 0x0000001fff1b7819 */ /* 0x000fe2000001141a */
[----:B------:R-:W-:Y:S01]  /*2fe0*/  IMAD R16, R29, UR10, RZ ;  /* 0x0000000a1d107c24 */ /* 0x000fe2000f8e02ff */
[----:B------:R-:W-:Y:S01]  /*2ff0*/  ISETP.GE.OR P0, PT, R34, UR12, P0 ;  /* 0x0000000c22007c0c */ /* 0x000fe20008706670 */
[----:B------:R-:W-:Y:S01]  /*3000*/  USHF.R.U32.HI UR6, URZ, 0x1, UR7 ;  /* 0x000000013f067899 */ /* 0x000fe20008011607 */
[----:B------:R-:W-:Y:S01]  /*3010*/  LOP3.LUT R35, R24, 0x40, R13, 0xe2, !PT ;  /* 0x0000004018237812 */ /* 0x000fe200078ee20d */
[----:B------:R-:W-:Y:S01]  /*3020*/  ULOP3.LUT UR4, UR4, UR8, URZ, 0x3c, !UPT ;  /* 0x0000000804047292 */ /* 0x000fe2000f8e3c3f */
[----:B------:R-:W-:Y:S01]  /*3030*/  IMAD.WIDE R24, R10, 0x100, RZ ;  /* 0x000001000a187825 */ /* 0x000fe200078e02ff */
[----:B------:R-:W-:Y:S01]  /*3040*/  UIMAD UR5, UR6, -0x3, UR5 ;  /* 0xfffffffd060578a4 */ /* 0x000fe2000f8e0205 */
[----:B------:R-:W-:Y:S01]  /*3050*/  IADD3 R34, -R34, UR12, R17 ;  /* 0x0000000c22227c10 */ /* 0x000fe2000fffe111 */
[----:B------:R-:W-:Y:S01]  /*3060*/  @UP1 ULOP3.LUT UR4, UR4, 0x1, UR6, 0x78, !UPT ;  /* 0x0000000104041892 */ /* 0x000fe2000f8e7806 */
[C---:B------:R-:W-:Y:S01]  /*3070*/  IMAD R13, R7.reuse, UR11, R16 ;  /* 0x0000000b070d7c24 */ /* 0x040fe2000f8e0210 */
[----:B------:R-:W-:Y:S01]  /*3080*/  LOP3.LUT R35, R24, R35, R14, 0xfe, !PT ;  /* 0x0000002318237212 */ /* 0x000fe200078efe0e */
[----:B------:R-:W-:-:S04]  /*3090*/  IMAD.WIDE.U32 R10, R7, UR10, R26 ;  /* 0x0000000a070a7c25 */ /* 0x000fc8000f8e001a */
[----:B------:R-:W-:Y:S02]  /*30a0*/  IMAD.IADD R11, R11, 0x1, R13 ;  /* 0x000000010b0b7824 */ /* 0x000fe400078e020d */
[----:B------:R-:W-:Y:S02]  /*30b0*/  IMAD.IADD R33, R12, 0x1, -R33 ;  /* 0x000000010c217824 */ /* 0x000fe400078e0a21 */
[----:B------:R-:W-:Y:S01]  /*30c0*/  IMAD.MOV.U32 R32, RZ, RZ, -0x1 ;  /* 0xffffffffff207424 */ /* 0x000fe200078e00ff */
[----:B------:R-:W-:Y:S06]  /*30d0*/  @P0 BRA `(.L_x_37) ;  /* 0x0000004800040947 */ /* 0x000fec0003800000 */
[----:B------:R-:W0:Y:S01]  /*30e0*/  LDC.64 R30, c[0x0][0x5c8] ;  /* 0x00017200ff1e7b82 */ /* 0x000e220000000a00 */
[----:B------:R-:W-:Y:S01]  /*30f0*/  ULDC.64 UR6, c[0x0][0x5c0] ;  /* 0x0001700000067ab9 */ /* 0x000fe20000000a00 */
[----:B------:R-:W-:Y:S01]  /*3100*/  BSSY B0, `(.L_x_37) ;  /* 0x000047e000007945 */ /* 0x000fe20003800000 */
[-C--:B0-----:R-:W-:Y:S02]  /*3110*/  IMAD R12, R25, R30.reuse, RZ ;  /* 0x0000001e190c7224 */ /* 0x081fe400078e02ff */
[----:B------:R-:W-:-:S04]  /*3120*/  IMAD.WIDE.U32 R10, R35, R30, R10 ;  /* 0x0000001e230a7225 */ /* 0x000fc800078e000a */
[----:B------:R-:W-:Y:S01]  /*3130*/  IMAD R15, R35, R31, R12 ;  /* 0x0000001f230f7224 */ /* 0x000fe200078e020c */
[----:B------:R-:W-:Y:S01]  /*3140*/  IADD3 R16, P4, R10, UR6, RZ ;  /* 0x000000060a107c10 */ /* 0x000fe2000ff9e0ff */
[C---:B------:R-:W-:Y:S01]  /*3150*/  IMAD.SHL.U32 R13, R30.reuse, 0x80, RZ ;  /* 0x000000801e0d7824 */ /* 0x040fe200078e00ff */
[C---:B------:R-:W-:Y:S01]  /*3160*/  LEA R28, P2, R30.reuse, R10, 0x3 ;  /* 0x0000000a1e1c7211 */ /* 0x040fe200078418ff */
[----:B------:R-:W-:Y:S01]  /*3170*/  IMAD.IADD R36, R11, 0x1, R15 ;  /* 0x000000010b247824 */ /* 0x000fe200078e020f */
[----:B------:R-:W-:Y:S02]  /*3180*/  SHF.L.U64.HI R11, R30, 0x7, R31 ;  /* 0x000000071e0b7819 */ /* 0x000fe4000001021f */
[----:B------:R-:W-:Y:S02]  /*3190*/  IADD3 R12, P1, P0, R10, UR6, R13 ;  /* 0x000000060a0c7c10 */ /* 0x000fe4000f83e00d */
[----:B------:R-:W-:Y:S02]  /*31a0*/  IADD3.X R17, R36, UR7, RZ, P4, !PT ;  /* 0x0000000724117c10 */ /* 0x000fe4000a7fe4ff */
[----:B---3-5:R-:W-:-:S02]  /*31b0*/  FSETP.NEU.AND P4, PT, R9, RZ, PT ;  /* 0x000000ff0900720b */ /* 0x028fc40003f8d000 */
[----:B------:R-:W-:Y:S02]  /*31c0*/  LEA.HI.X R30, R30, R36, R31, 0x3, P2 ;  /* 0x000000241e1e7211 */ /* 0x000fe400010f1c1f */
[C---:B------:R-:W-:Y:S02]  /*31d0*/  IADD3 R14, P2, R28.reuse, UR6, RZ ;  /* 0x000000061c0e7c10 */ /* 0x040fe4000ff5e0ff */
[----:B------:R-:W-:Y:S02]  /*31e0*/  IADD3 R10, P5, P6, R28, UR6, R13 ;  /* 0x000000061c0a7c10 */ /* 0x000fe4000febe00d */
[--C-:B------:R-:W-:Y:S02]  /*31f0*/  IADD3.X R13, R36, UR7, R11.reuse, P1, P0 ;  /* 0x00000007240d7c10 */ /* 0x100fe40008fe040b */
[C---:B------:R-:W-:Y:S02]  /*3200*/  IADD3.X R15, R30.reuse, UR7, RZ, P2, !PT ;  /* 0x000000071e0f7c10 */ /* 0x040fe400097fe4ff */
[----:B------:R-:W-:Y:S01]  /*3210*/  IADD3.X R11, R30, UR7, R11, P5, P6 ;  /* 0x000000071e0b7c10 */ /* 0x000fe2000afec40b */
[----:B------:R-:W-:Y:S06]  /*3220*/  @!P4 BRA `(.L_x_38) ;  /* 0x00000034009cc947 */ /* 0x000fec0003800000 */
[----:B------:R-:W-:Y:S01]  /*3230*/  ULDC.64 UR6, c[0x0][0x5b8] ;  /* 0x00016e0000067ab9 */ /* 0x000fe20000000a00 */
[----:B------:R-:W-:Y:S01]  /*3240*/  ISETP.GE.AND P0, PT, R34, 0x1, PT ;  /* 0x000000012200780c */ /* 0x000fe20003f06270 */
[----:B------:R-:W-:Y:S01]  /*3250*/  IMAD R28, R29, UR6, RZ ;  /* 0x000000061d1c7c24 */ /* 0x000fe2000f8e02ff */
[----:B------:R-:W-:Y:S01]  /*3260*/  ULDC.64 UR10, c[0x0][0x5a8] ;  /* 0x00016a00000a7ab9 */ /* 0x000fe20000000a00 */
[----:B------:R-:W-:Y:S01]  /*3270*/  IMAD.WIDE.U32 R26, R7, UR6, R26 ;  /* 0x00000006071a7c25 */ /* 0x000fe2000f8e001a */
[----:B------:R-:W-:Y:S01]  /*3280*/  ISETP.LT.OR P4, PT, R33, 0x1, !P0 ;  /* 0x000000012100780c */ /* 0x000fe20004781670 */
[----:B------:R-:W-:Y:S02]  /*3290*/  BSSY B1, `(.L_x_39) ;  /* 0x000000c000017945 */ /* 0x000fe40003800000 */
[----:B------:R-:W-:Y:S01]  /*32a0*/  IMAD R7, R7, UR7, R28 ;  /* 0x0000000707077c24 */ /* 0x000fe2000f8e021c */
[----:B------:R-:W-:Y:S02]  /*32b0*/  ULDC.64 UR6, c[0x0][0x5b0] ;  /* 0x00016c0000067ab9 */ /* 0x000fe40000000a00 */
[----:B------:R-:W-:-:S02]  /*32c0*/  IMAD R30, R25, UR6, RZ ;  /* 0x00000006191e7c24 */ /* 0x000fc4000f8e02ff */
[----:B------:R-:W-:Y:S02]  /*32d0*/  IMAD.IADD R27, R27, 0x1, R7 ;  /* 0x000000011b1b7824 */ /* 0x000fe400078e0207 */
[C---:B------:R-:W-:Y:S02]  /*32e0*/  IMAD R7, R35.reuse, UR7, R30 ;  /* 0x0000000723077c24 */ /* 0x040fe4000f8e021e */
[----:B------:R-:W-:-:S03]  /*32f0*/  IMAD.WIDE.U32 R28, R35, UR6, R26 ;  /* 0x00000006231c7c25 */ /* 0x000fc6000f8e001a */
[----:B------:R-:W-:-:S04]  /*3300*/  IADD3 R28, P1, R28, UR10, RZ ;  /* 0x0000000a1c1c7c10 */ /* 0x000fc8000ff3e0ff */
[--C-:B------:R-:W-:Y:S02]  /*3310*/  IADD3.X R29, R29, UR11, R7.reuse, P1, !PT ;  /* 0x0000000b1d1d7c10 */ /* 0x100fe40008ffe407 */
[----:B------:R-:W-:Y:S01]  /*3320*/  PRMT R7, RZ, 0x7610, R7 ;  /* 0x00007610ff077816 */ /* 0x000fe20000000007 */
[----:B------:R-:W-:Y:S06]  /*3330*/  @P4 BRA `(.L_x_40) ;  /* 0x0000000000044947 */ /* 0x000fec0003800000 */
[----:B------:R0:W5:Y:S02]  /*3340*/  LDG.E.U8 R7, desc[UR16][R28.64] ;  /* 0x000000101c077981 */ /* 0x000164000c1e1100 */
.L_x_40:
[----:B------:R-:W-:Y:S05]  /*3350*/  BSYNC B1 ;  /* 0x0000000000017941 */ /* 0x000fea0003800000 */
.L_x_39:
[----:B-----5:R-:W-:Y:S01]  /*3360*/  LOP3.LUT R7, R7, 0xff, RZ, 0xc0, !PT ;  /* 0x000000ff07077812 */ /* 0x020fe200078ec0ff */
[----:B------:R-:W-:Y:S01]  /*3370*/  BSSY B1, `(.L_x_41) ;  /* 0x000000b000017945 */ /* 0x000fe20003800000 */
[----:B------:R-:W-:Y:S02]  /*3380*/  ISETP.LT.OR P2, PT, R33, 0x2, !P0 ;  /* 0x000000022100780c */ /* 0x000fe40004741670 */
[----:B------:R-:W-:-:S05]  /*3390*/  F2FP.F16.E4M3.UNPACK_B R7, R7 ;  /* 0x00000007ff07723e */ /* 0x000fca00020006ff */
[----:B------:R-:W-:Y:S01]  /*33a0*/  HADD2.F32 R30, -RZ, R7.H0_H0 ;  /* 0x20000007ff1e7230 */ /* 0x000fe20000004100 */
[----:B------:R-:W-:-:S04]  /*33b0*/  PRMT R7, RZ, 0x7610, R7 ;  /* 0x00007610ff077816 */ /* 0x000fc80000000007 */
[----:B------:R-:W-:-:S04]  /*33c0*/  FMUL R30, R30, R9 ;  /* 0x000000091e1e7220 */ /* 0x000fc80000400000 */
[----:B--2---:R-:W-:-:S05]  /*33d0*/  FFMA R30, R147, R8, R30 ;  /* 0x00000008931e7223 */ /* 0x004fca000000001e */
[----:B------:R-:W-:-:S05]  /*33e0*/  F2FP.SATFINITE.E4M3.F32.PACK_AB_MERGE_C R31, RZ, R30, RZ ;  /* 0x0000001eff1f723e */ /* 0x000fca00048070ff */
[----:B------:R1:W-:Y:S01]  /*33f0*/  @!P4 STG.E.U8 desc[UR16][R16.64], R31 ;  /* 0x0000001f1000c986 */ /* 0x0003e2000c101110 */
[----:B------:R-:W-:Y:S05]  /*3400*/  @P2 BRA `(.L_x_42) ;  /* 0x0000000000042947 */ /* 0x000fea0003800000 */
[----:B------:R2:W5:Y:S02]  /*3410*/  LDG.E.U8 R7, desc[UR16][R28.64+0x1] ;  /* 0x000001101c077981 */ /* 0x000564000c1e1100 */
.L_x_42:
[----:B------:R-:W-:Y:S05]  /*3420*/  BSYNC B1 ;  /* 0x0000000000017941 */ /* 0x000fea0003800000 */
.L_x_41:
[----:B-----5:R-:W-:Y:S01]  /*3430*/  LOP3.LUT R7, R7, 0xff, RZ, 0xc0, !PT ;  /* 0x000000ff07077812 */ /* 0x020fe200078ec0ff */
[----:B------:R-:W-:Y:S01]  /*3440*/  BSSY B1, `(.L_x_43) ;  /* 0x0000013000017945 */ /* 0x000fe20003800000 */
[----:B------:R-:W-:Y:S02]  /*3450*/  IADD3 R37, P1, R35, 0x8, RZ ;  /* 0x0000000823257810 */ /* 0x000fe40007f3e0ff */
[----:B------:R-:W-:-:S03]  /*3460*/  F2FP.F16.E4M3.UNPACK_B R7, R7 ;  /* 0x00000007ff07723e */ /* 0x000fc600020006ff */
[----:B-1----:R-:W-:Y:S01]  /*3470*/  IMAD.X R31, RZ, RZ, R25, P1 ;  /* 0x000000ffff1f7224 */ /* 0x002fe200008e0619 */
[----:B------:R-:W-:Y:S01]  /*3480*/  ISETP.GE.AND P1, PT, R34, 0x9, PT ;  /* 0x000000092200780c */ /* 0x000fe20003f26270 */
[----:B------:R-:W-:Y:S02]  /*3490*/  HADD2.F32 R30, -RZ, R7.H0_H0 ;  /* 0x20000007ff1e7230 */ /* 0x000fe40000004100 */
[----:B------:R-:W-:Y:S01]  /*34a0*/  IMAD R36, R31, UR6, RZ ;  /* 0x000000061f247c24 */ /* 0x000fe2000f8e02ff */
[----:B------:R-:W-:Y:S02]  /*34b0*/  ISETP.LT.OR P5, PT, R33, 0x1, !P1 ;  /* 0x000000012100780c */ /* 0x000fe40004fa1670 */
[----:B------:R-:W-:Y:S01]  /*34c0*/  FMUL R7, R30, R9 ;  /* 0x000000091e077220 */ /* 0x000fe20000400000 */
[----:B------:R-:W-:-:S04]  /*34d0*/  IMAD.WIDE.U32 R30, R37, UR6, R26 ;  /* 0x00000006251e7c25 */ /* 0x000fc8000f8e001a */
[----:B------:R-:W-:Y:S01]  /*34e0*/  FFMA R7, R142, R8, R7 ;  /* 0x000000088e077223 */ /* 0x000fe20000000007 */
[----:B------:R-:W-:Y:S01]  /*34f0*/  IMAD R37, R37, UR7, R36 ;  /* 0x0000000725257c24 */ /* 0x000fe2000f8e0224 */
[----:B------:R-:W-:-:S03]  /*3500*/  IADD3 R30, P4, R30, UR10, RZ ;  /* 0x0000000a1e1e7c10 */ /* 0x000fc6000ff9e0ff */
[----:B------:R-:W-:Y:S02]  /*3510*/  F2FP.SATFINITE.E4M3.F32.PACK_AB_MERGE_C R39, RZ, R7, RZ ;  /* 0x00000007ff27723e */ /* 0x000fe400048070ff */
[----:B------:R-:W-:Y:S02]  /*3520*/  IADD3.X R31, R31, UR11, R37, P4, !PT ;  /* 0x0000000b1f1f7c10 */ /* 0x000fe4000a7fe425 */
[----:B------:R-:W-:Y:S01]  /*3530*/  PRMT R7, RZ, 0x7610, R7 ;  /* 0x00007610ff077816 */ /* 0x000fe20000000007 */
[----:B------:R1:W-:Y:S01]  /*3540*/  @!P2 STG.E.U8 desc[UR16][R16.64+0x1], R39 ;  /* 0x000001271000a986 */ /* 0x0003e2000c101110 */
[----:B------:R-:W-:Y:S05]  /*3550*/  @P5 BRA `(.L_x_44) ;  /* 0x0000000000045947 */ /* 0x000fea0003800000 */
[----:B------:R3:W5:Y:S02]  /*3560*/  LDG.E.U8 R7, desc[UR16][R30.64] ;  /* 0x000000101e077981 */ /* 0x000764000c1e1100 */
.L_x_44:
[----:B------:R-:W-:Y:S05]  /*3570*/  BSYNC B1 ;  /* 0x0000000000017941 */ /* 0x000fea0003800000 */
.L_x_43:
[----:B-----5:R-:W-:Y:S01]  /*3580*/  LOP3.LUT R7, R7, 0xff, RZ, 0xc0, !PT ;  /* 0x000000ff07077812 */ /* 0x020fe200078ec0ff */
[----:B------:R-:W-:Y:S01]  /*3590*/  BSSY B1, `(.L_x_45) ;  /* 0x000000b000017945 */ /* 0x000fe20003800000 */
[----:B------:R-:W-:Y:S02]  /*35a0*/  ISETP.LT.OR P2, PT, R33, 0x2, !P1 ;  /* 0x000000022100780c */ /* 0x000fe40004f41670 */
[----:B------:R-:W-:-:S05]  /*35b0*/  F2FP.F16.E4M3.UNPACK_B R7, R7 ;  /* 0x00000007ff07723e */ /* 0x000fca00020006ff */
[----:B------:R-:W-:Y:S01]  /*35c0*/  HADD2.F32 R36, -RZ, R7.H0_H0 ;  /* 0x20000007ff247230 */ /* 0x000fe20000004100 */
[----:B------:R-:W-:-:S04]  /*35d0*/  PRMT R7, RZ, 0x7610, R7 ;  /* 0x00007610ff077816 */ /* 0x000fc80000000007 */
[----:B------:R-:W-:-:S04]  /*35e0*/  FMUL R36, R36, R9 ;  /* 0x0000000924247220 */ /* 0x000fc80000400000 */
[----:B------:R-:W-:-:S05]  /*35f0*/  FFMA R36, R145, R8, R36 ;  /* 0x0000000891247223 */ /* 0x000fca0000000024 */
[----:B------:R-:W-:-:S05]  /*3600*/  F2FP.SATFINITE.E4M3.F32.PACK_AB_MERGE_C R37, RZ, R36, RZ ;  /* 0x00000024ff25723e */ /* 0x000fca00048070ff */
[----:B------:R4:W-:Y:S01]  /*3610*/  @!P5 STG.E.U8 desc[UR16][R14.64], R37 ;  /* 0x000000250e00d986 */ /* 0x0009e2000c101110 */
[----:B------:R-:W-:Y:S05]  /*3620*/  @P2 BRA `(.L_x_46) ;  /* 0x0000000000042947 */ /* 0x000fea0003800000 */
[----:B------:R0:W5:Y:S02]  /*3630*/  LDG.E.U8 R7, desc[UR16][R30.64+0x1] ;  /* 0x000001101e077981 */ /* 0x000164000c1e1100 */
.L_x_46:
[----:B------:R-:W-:Y:S05]  /*3640*/  BSYNC B1 ;  /* 0x0000000000017941 */ /* 0x000fea0003800000 */
.L_x_45:
[----:B-----5:R-:W-:Y:S01]  /*3650*/  LOP3.LUT R7, R7, 0xff, RZ, 0xc0, !PT ;  /* 0x000000ff07077812 */ /* 0x020fe200078ec0ff */
[----:B------:R-:W-:Y:S01]  /*3660*/  BSSY B1, `(.L_x_47) ;  /* 0x000000b000017945 */ /* 0x000fe20003800000 */
[----:B------:R-:W-:Y:S02]  /*3670*/  ISETP.LT.OR P4, PT, R33, 0x9, !P0 ;  /* 0x000000092100780c */ /* 0x000fe40004781670 */
[----:B------:R-:W-:-:S05]  /*3680*/  F2FP.F16.E4M3.UNPACK_B R7, R7 ;  /* 0x00000007ff07723e */ /* 0x000fca00020006ff */
[----:B------:R-:W-:-:S05]  /*3690*/  HADD2.F32 R36, -RZ, R7.H0_H0 ;  /* 0x20000007ff247230 */ /* 0x000fca0000004100 */
[----:B------:R-:W-:-:S04]  /*36a0*/  FMUL R7, R36, R9 ;  /* 0x0000000924077220 */ /* 0x000fc80000400000 */
[----:B------:R-:W-:-:S05]  /*36b0*/  FFMA R7, R140, R8, R7 ;  /* 0x000000088c077223 */ /* 0x000fca0000000007 */
[----:B----4-:R-:W-:Y:S02]  /*36c0*/  F2FP.SATFINITE.E4M3.F32.PACK_AB_MERGE_C R37, RZ, R7, RZ ;  /* 0x00000007ff25723e */ /* 0x010fe400048070ff */
[----:B------:R-:W-:-:S03]  /*36d0*/  PRMT R7, RZ, 0x7610, R7 ;  /* 0x00007610ff077816 */ /* 0x000fc60000000007 */
[----:B------:R4:W-:Y:S01]  /*36e0*/  @!P2 STG.E.U8 desc[UR16][R14.64+0x1], R37 ;  /* 0x000001250e00a986 */ /* 0x0009e2000c101110 */
[----:B------:R-:W-:Y:S05]  /*36f0*/  @P4 BRA `(.L_x_48) ;  /* 0x0000000000044947 */ /* 0x000fea0003800000 */
[----:B------:R0:W5:Y:S02]  /*3700*/  LDG.E.U8 R7, desc[UR16][R28.64+0x8] ;  /* 0x000008101c077981 */ /* 0x000164000c1e1100 */
.L_x_48:
[----:B------:R-:W-:Y:S05]  /*3710*/  BSYNC B1 ;  /* 0x0000000000017941 */ /* 0x000fea0003800000 */
.L_x_47:
        /* <DEDUP_REMOVED lines=8> */
[----:B----4-:R-:W-:-:S05]  /*37a0*/  F2FP.SATFINITE.E4M3.F32.PACK_AB_MERGE_C R37, RZ, R36, RZ ;  /* 0x00000024ff25723e */ /* 0x010fca00048070ff */
[----:B------:R4:W-:Y:S01]  /*37b0*/  @!P4 STG.E.U8 desc[UR16][R16.64+0x8], R37 ;  /* 0x000008251000c986 */ /* 0x0009e2000c101110 */
[----:B------:R-:W-:Y:S05]  /*37c0*/  @P2 BRA `(.L_x_50) ;  /* 0x0000000000042947 */ /* 0x000fea0003800000 */
[----:B------:R0:W5:Y:S02]  /*37d0*/  LDG.E.U8 R7, desc[UR16][R28.64+0x9] ;  /* 0x000009101c077981 */ /* 0x000164000c1e1100 */
.L_x_50:
[----:B------:R-:W-:Y:S05]  /*37e0*/  BSYNC B1 ;  /* 0x0000000000017941 */ /* 0x000fea0003800000 */
.L_x_49:
        /* <DEDUP_REMOVED lines=12> */
.L_x_52:
[----:B------:R-:W-:Y:S05]  /*38b0*/  BSYNC B1 ;  /* 0x0000000000017941 */ /* 0x000fea0003800000 */
.L_x_51:
        /* <DEDUP_REMOVED lines=12> */
.L_x_54:
[----:B------:R-:W-:Y:S05]  /*3980*/  BSYNC B1 ;  /* 0x0000000000017941 */ /* 0x000fea0003800000 */
.L_x_53:
        /* <DEDUP_REMOVED lines=12> */
.L_x_56:
[----:B------:R-:W-:Y:S05]  /*3a50*/  BSYNC B1 ;  /* 0x0000000000017941 */ /* 0x000fea0003800000 */
.L_x_55:
        /* <DEDUP_REMOVED lines=12> */
.L_x_58:
[----:B------:R-:W-:Y:S05]  /*3b20*/  BSYNC B1 ;  /* 0x0000000000017941 */ /* 0x000fea0003800000 */
.L_x_57:
        /* <DEDUP_REMOVED lines=12> */
.L_x_60:
[----:B------:R-:W-:Y:S05]  /*3bf0*/  BSYNC B1 ;  /* 0x0000000000017941 */ /* 0x000fea0003800000 */
.L_x_59:
        /* <DEDUP_REMOVED lines=12> */
.L_x_62:
[----:B------:R-:W-:Y:S05]  /*3cc0*/  BSYNC B1 ;  /* 0x0000000000017941 */ /* 0x000fea0003800000 */
.L_x_61:
        /* <DEDUP_REMOVED lines=12> */
.L_x_64:
[----:B------:R-:W-:Y:S05]  /*3d90*/  BSYNC B1 ;  /* 0x0000000000017941 */ /* 0x000fea0003800000 */
.L_x_63:
        /* <DEDUP_REMOVED lines=12> */
.L_x_66:
[----:B------:R-:W-:Y:S05]  /*3e60*/  BSYNC B1 ;  /* 0x0000000000017941 */ /* 0x000fea0003800000 */
.L_x_65:
        /* <DEDUP_REMOVED lines=12> */
.L_x_68:
[----:B------:R-:W-:Y:S05]  /*3f30*/  BSYNC B1 ;  /* 0x0000000000017941 */ /* 0x000fea0003800000 */
.L_x_67:
        /* <DEDUP_REMOVED lines=12> */
.L_x_70:
[----:B------:R-:W-:Y:S05]  /*4000*/  BSYNC B1 ;  /* 0x0000000000017941 */ /* 0x000fea0003800000 */
.L_x_69:
        /* <DEDUP_REMOVED lines=12> */
.L_x_72:
[----:B------:R-:W-:Y:S05]  /*40d0*/  BSYNC B1 ;  /* 0x0000000000017941 */ /* 0x000fea0003800000 */
.L_x_71:
        /* <DEDUP_REMOVED lines=12> */
.L_x_74:
[----:B------:R-:W-:Y:S05]  /*41a0*/  BSYNC B1 ;  /* 0x0000000000017941 */ /* 0x000fea0003800000 */
.L_x_73:
        /* <DEDUP_REMOVED lines=12> */
.L_x_76:
[----:B------:R-:W-:Y:S05]  /*4270*/  BSYNC B1 ;  /* 0x0000000000017941 */ /* 0x000fea0003800000 */
.L_x_75:
        /* <DEDUP_REMOVED lines=12> */
.L_x_78:
[----:B------:R-:W-:Y:S05]  /*4340*/  BSYNC B1 ;  /* 0x0000000000017941 */ /* 0x000fea0003800000 */
.L_x_77:
        /* <DEDUP_REMOVED lines=12> */
.L_x_80:
[----:B------:R-:W-:Y:S05]  /*4410*/  BSYNC B1 ;  /* 0x0000000000017941 */ /* 0x000fea0003800000 */
.L_x_79:
        /* <DEDUP_REMOVED lines=12> */
.L_x_82:
[----:B------:R-:W-:Y:S05]  /*44e0*/  BSYNC B1 ;  /* 0x0000000000017941 */ /* 0x000fea0003800000 */
.L_x_81:
        /* <DEDUP_REMOVED lines=12> */
.L_x_84:
[----:B------:R-:W-:Y:S05]  /*45b0*/  BSYNC B1 ;  /* 0x0000000000017941 */ /* 0x000fea0003800000 */
.L_x_83:
        /* <DEDUP_REMOVED lines=12> */
.L_x_86:
[----:B------:R-:W-:Y:S05]  /*4680*/  BSYNC B1 ;  /* 0x0000000000017941 */ /* 0x000fea0003800000 */
.L_x_85:
        /* <DEDUP_REMOVED lines=12> */
.L_x_88:
[----:B------:R-:W-:Y:S05]  /*4750*/  BSYNC B1 ;  /* 0x0000000000017941 */ /* 0x000fea0003800000 */
.L_x_87:
        /* <DEDUP_REMOVED lines=12> */
.L_x_90:
[----:B------:R-:W-:Y:S05]  /*4820*/  BSYNC B1 ;  /* 0x0000000000017941 */ /* 0x000fea0003800000 */
.L_x_89:
        /* <DEDUP_REMOVED lines=12> */
.L_x_92:
[----:B------:R-:W-:Y:S05]  /*48f0*/  BSYNC B1 ;  /* 0x0000000000017941 */ /* 0x000fea0003800000 */
.L_x_91:
        /* <DEDUP_REMOVED lines=12> */
.L_x_94:
[----:B------:R-:W-:Y:S05]  /*49c0*/  BSYNC B1 ;  /* 0x0000000000017941 */ /* 0x000fea0003800000 */
.L_x_93:
        /* <DEDUP_REMOVED lines=12> */
.L_x_96:
[----:B------:R-:W-:Y:S05]  /*4a90*/  BSYNC B1 ;  /* 0x0000000000017941 */ /* 0x000fea0003800000 */
.L_x_95:
        /* <DEDUP_REMOVED lines=12> */
.L_x_98:
[----:B------:R-:W-:Y:S05]  /*4b60*/  BSYNC B1 ;  /* 0x0000000000017941 */ /* 0x000fea0003800000 */
.L_x_97:
[----:B-----5:R-:W-:Y:S01]  /*4b70*/  LOP3.LUT R7, R7, 0xff, RZ, 0xc0, !PT ;  /* 0x000000ff07077812 */ /* 0x020fe200078ec0ff */
[----:B------:R-:W-:Y:S01]  /*4b80*/  BSSY B1, `(.L_x_99) ;  /* 0x000000b000017945 */ /* 0x000fe20003800000 */
[----:B------:R-:W-:Y:S02]  /*4b90*/  ISETP.LT.OR P2, PT, R33, 0x39, !P1 ;  /* 0x000000392100780c */ /* 0x000fe40004f41670 */
[----:B------:R-:W-:-:S05]  /*4ba0*/  F2FP.F16.E4M3.UNPACK_B R7, R7 ;  /* 0x00000007ff07723e */ /* 0x000fca00020006ff */
[----:B0-2---:R-:W-:-:S05]  /*4bb0*/  HADD2.F32 R28, -RZ, R7.H0_H0 ;  /* 0x20000007ff1c7230 */ /* 0x005fca0000004100 */
[----:B------:R-:W-:-:S04]  /*4bc0*/  FMUL R7, R28, R9 ;  /* 0x000000091c077220 */ /* 0x000fc80000400000 */
[----:B------:R-:W-:-:S05]  /*4bd0*/  FFMA R7, R114, R8, R7 ;  /* 0x0000000872077223 */ /* 0x000fca0000000007 */
[----:B------:R-:W-:Y:S02]  /*4be0*/  F2FP.SATFINITE.E4M3.F32.PACK_AB_MERGE_C R29, RZ, R7, RZ ;  /* 0x00000007ff1d723e */ /* 0x000fe400048070ff */
[----:B------:R-:W-:-:S03]  /*4bf0*/  PRMT R7, RZ, 0x7610, R7 ;  /* 0x00007610ff077816 */ /* 0x000fc60000000007 */
[----:B------:R0:W-:Y:S01]  /*4c00*/  @!P0 STG.E.U8 desc[UR16][R16.64+0x39], R29 ;  /* 0x0000391d10008986 */ /* 0x0001e2000c101110 */
[----:B------:R-:W-:Y:S05]  /*4c10*/  @P2 BRA `(.L_x_100) ;  /* 0x0000000000042947 */ /* 0x000fea0003800000 */
[----:B------:R2:W5:Y:S02]  /*4c20*/  LDG.E.U8 R7, desc[UR16][R30.64+0x38] ;  /* 0x000038101e077981 */ /* 0x000564000c1e1100 */
.L_x_100:
[----:B------:R-:W-:Y:S05]  /*4c30*/  BSYNC B1 ;  /* 0x0000000000017941 */ /* 0x000fea0003800000 */
.L_x_99:
[----:B-----5:R-:W-:Y:S01]  /*4c40*/  LOP3.LUT R7, R7, 0xff, RZ, 0xc0, !PT ;  /* 0x000000ff07077812 */ /* 0x020fe200078ec0ff */
[----:B------:R-:W-:Y:S01]  /*4c50*/  BSSY B1, `(.L_x_101) ;  /* 0x000000b000017945 */ /* 0x000fe20003800000 */
[----:B------:R-:W-:Y:S02]  /*4c60*/  ISETP.LT.OR P1, PT, R33, 0x3a, !P1 ;  /* 0x0000003a2100780c */ /* 0x000fe40004f21670 */
[----:B------:R-:W-:-:S05]  /*4c70*/  F2FP.F16.E4M3.UNPACK_B R7, R7 ;  /* 0x00000007ff07723e */ /* 0x000fca00020006ff */
[----:B01--4-:R-:W-:Y:S01]  /*4c80*/  HADD2.F32 R16, -RZ, R7.H0_H0 ;  /* 0x20000007ff107230 */ /* 0x013fe20000004100 */
[----:B------:R-:W-:-:S04]  /*4c90*/  PRMT R7, RZ, 0x7610, R7 ;  /* 0x00007610ff077816 */ /* 0x000fc80000000007 */
[----:B------:R-:W-:-:S04]  /*4ca0*/  FMUL R16, R16, R9 ;  /* 0x0000000910107220 */ /* 0x000fc80000400000 */
[----:B------:R-:W-:-:S05]  /*4cb0*/  FFMA R16, R117, R8, R16 ;  /* 0x0000000875107223 */ /* 0x000fca0000000010 */
[----:B------:R-:W-:-:S05]  /*4cc0*/  F2FP.SATFINITE.E4M3.F32.PACK_AB_MERGE_C R17, RZ, R16, RZ ;  /* 0x00000010ff11723e */ /* 0x000fca00048070ff */
[----:B------:R0:W-:Y:S01]  /*4cd0*/  @!P2 STG.E.U8 desc[UR16][R14.64+0x38], R17 ;  /* 0x000038110e00a986 */ /* 0x0001e2000c101110 */
[----:B------:R-:W-:Y:S05]  /*4ce0*/  @P1 BRA `(.L_x_102) ;  /* 0x0000000000041947 */ /* 0x000fea0003800000 */
[----:B------:R1:W5:Y:S02]  /*4cf0*/  LDG.E.U8 R7, desc[UR16][R30.64+0x39] ;  /* 0x000039101e077981 */ /* 0x000364000c1e1100 */
.L_x_102:
[----:B------:R-:W-:Y:S05]  /*4d00*/  BSYNC B1 ;  /* 0x0000000000017941 */ /* 0x000fea0003800000 */
.L_x_101:
[----:B-----5:R-:W-:Y:S01]  /*4d10*/  LOP3.LUT R7, R7, 0xff, RZ, 0xc0, !PT ;  /* 0x000000ff07077812 */ /* 0x020fe200078ec0ff */
[----:B------:R-:W-:Y:S01]  /*4d20*/  BSSY B1, `(.L_x_103) ;  /* 0x0000013000017945 */ /* 0x000fe20003800000 */
[----:B------:R-:W-:Y:S02]  /*4d30*/  IADD3 R29, P0, R35, 0x80, RZ ;  /* 0x00000080231d7810 */ /* 0x000fe40007f1e0ff */
[----:B------:R-:W-:-:S03]  /*4d40*/  F2FP.F16.E4M3.UNPACK_B R7, R7 ;  /* 0x00000007ff07723e */ /* 0x000fc600020006ff */
[----:B0-----:R-:W-:Y:S01]  /*4d50*/  IMAD.X R17, RZ, RZ, R25, P0 ;  /* 0x000000ffff117224 */ /* 0x001fe200000e0619 */
        /* <DEDUP_REMOVED lines=9> */
[----:B-123--:R-:W-:Y:S02]  /*4df0*/  F2FP.SATFINITE.E4M3.F32.PACK_AB_MERGE_C R31, RZ, R7, RZ ;  /* 0x00000007ff1f723e */ /* 0x00efe400048070ff */
[----:B------:R-:W-:Y:S02]  /*4e00*/  IADD3.X R17, R17, UR11, R29, P2, !PT ;  /* 0x0000000b11117c10 */ /* 0x000fe400097fe41d */
[----:B------:R-:W-:Y:S01]  /*4e10*/  PRMT R7, RZ, 0x7610, R7 ;  /* 0x00007610ff077816 */ /* 0x000fe20000000007 */
[----:B------:R0:W-:Y:S01]  /*4e20*/  @!P1 STG.E.U8 desc[UR16][R14.64+0x39], R31 ;  /* 0x0000391f0e009986 */ /* 0x0001e2000c101110 */
[----:B------:R-:W-:Y:S05]  /*4e30*/  @P4 BRA `(.L_x_104) ;  /* 0x0000000000044947 */ /* 0x000fea0003800000 */
[----:B------:R1:W5:Y:S02]  /*4e40*/  LDG.E.U8 R7, desc[UR16][R16.64] ;  /* 0x0000001010077981 */ /* 0x000364000c1e1100 */
.L_x_104:
[----:B------:R-:W-:Y:S05]  /*4e50*/  BSYNC B1 ;  /* 0x0000000000017941 */ /* 0x000fea0003800000 */
.L_x_103:
[----:B-----5:R-:W-:Y:S01]  /*4e60*/  LOP3.LUT R7, R7, 0xff, RZ, 0xc0, !PT ;  /* 0x000000ff07077812 */ /* 0x020fe200078ec0ff */
[----:B------:R-:W-:Y:S01]  /*4e70*/  BSSY B1, `(.L_x_105) ;  /* 0x000000b000017945 */ /* 0x000fe20003800000 */
[----:B------:R-:W-:Y:S02]  /*4e80*/  ISETP.LT.OR P2, PT, R33, 0x2, !P0 ;  /* 0x000000022100780c */ /* 0x000fe40004741670 */
[----:B------:R-:W-:-:S05]  /*4e90*/  F2FP.F16.E4M3.UNPACK_B R7, R7 ;  /* 0x00000007ff07723e */ /* 0x000fca00020006ff */
[----:B0-----:R-:W-:Y:S01]  /*4ea0*/  HADD2.F32 R14, -RZ, R7.H0_H0 ;  /* 0x20000007ff0e7230 */ /* 0x001fe20000004100 */
[----:B------:R-:W-:-:S04]  /*4eb0*/  PRMT R7, RZ, 0x7610, R7 ;  /* 0x00007610ff077816 */ /* 0x000fc80000000007 */
[----:B------:R-:W-:-:S04]  /*4ec0*/  FMUL R14, R14, R9 ;  /* 0x000000090e0e7220 */ /* 0x000fc80000400000 */
[----:B------:R-:W-:-:S05]  /*4ed0*/  FFMA R14, R115, R8, R14 ;  /* 0x00000008730e7223 */ /* 0x000fca000000000e */
[----:B------:R-:W-:-:S05]  /*4ee0*/  F2FP.SATFINITE.E4M3.F32.PACK_AB_MERGE_C R15, RZ, R14, RZ ;  /* 0x0000000eff0f723e */ /* 0x000fca00048070ff */
[----:B------:R0:W-:Y:S01]  /*4ef0*/  @!P4 STG.E.U8 desc[UR16][R12.64], R15 ;  /* 0x0000000f0c00c986 */ /* 0x0001e2000c101110 */
[----:B------:R-:W-:Y:S05]  /*4f00*/  @P2 BRA `(.L_x_106) ;  /* 0x0000000000042947 */ /* 0x000fea0003800000 */
[----:B------:R2:W5:Y:S02]  /*4f10*/  LDG.E.U8 R7, desc[UR16][R16.64+0x1] ;  /* 0x0000011010077981 */ /* 0x000564000c1e1100 */
.L_x_106:
[----:B------:R-:W-:Y:S05]  /*4f20*/  BSYNC B1 ;  /* 0x0000000000017941 */ /* 0x000fea0003800000 */
.L_x_105:
[----:B-----5:R-:W-:Y:S01]  /*4f30*/  LOP3.LUT R7, R7, 0xff, RZ, 0xc0, !PT ;  /* 0x000000ff07077812 */ /* 0x020fe200078ec0ff */
[----:B------:R-:W-:Y:S01]  /*4f40*/  BSSY B1, `(.L_x_107) ;  /* 0x0000013000017945 */ /* 0x000fe20003800000 */
[----:B------:R-:W-:Y:S02]  /*4f50*/  IADD3 R35, P1, R35, 0x88, RZ ;  /* 0x0000008823237810 */ /* 0x000fe40007f3e0ff */
[----:B------:R-:W-:-:S03]  /*4f60*/  F2FP.F16.E4M3.UNPACK_B R7, R7 ;  /* 0x00000007ff07723e */ /* 0x000fc600020006ff */
[----:B------:R-:W-:Y:S01]  /*4f70*/  IMAD.X R24, RZ, RZ, R25, P1 ;  /* 0x000000ffff187224 */ /* 0x000fe200008e0619 */
[----:B------:R-:W-:Y:S01]  /*4f80*/  ISETP.GE.AND P1, PT, R34, 0x89, PT ;  /* 0x000000892200780c */ /* 0x000fe20003f26270 */
[----:B------:R-:W-:Y:S02]  /*4f90*/  HADD2.F32 R14, -RZ, R7.H0_H0 ;  /* 0x20000007ff0e7230 */ /* 0x000fe40000004100 */
[----:B------:R-:W-:Y:S01]  /*4fa0*/  IMAD R24, R24, UR6, RZ ;  /* 0x0000000618187c24 */ /* 0x000fe2000f8e02ff */
[----:B------:R-:W-:Y:S01]  /*4fb0*/  ISETP.LT.OR P5, PT, R33, 0x1, !P1 ;  /* 0x000000012100780c */ /* 0x000fe20004fa1670 */
[----:B------:R-:W-:-:S04]  /*4fc0*/  IMAD.WIDE.U32 R26, R35, UR6, R26 ;  /* 0x00000006231a7c25 */ /* 0x000fc8000f8e001a */
[----:B------:R-:W-:Y:S01]  /*4fd0*/  FMUL R7, R14, R9 ;  /* 0x000000090e077220 */ /* 0x000fe20000400000 */
[----:B------:R-:W-:-:S03]  /*4fe0*/  IMAD R35, R35, UR7, R24 ;  /* 0x0000000723237c24 */ /* 0x000fc6000f8e0218 */
[----:B------:R-:W-:Y:S01]  /*4ff0*/  FFMA R7, R110, R8, R7 ;  /* 0x000000086e077223 */ /* 0x000fe20000000007 */
[----:B------:R-:W-:-:S04]  /*5000*/  IADD3 R14, P4, R26, UR10, RZ ;  /* 0x0000000a1a0e7c10 */ /* 0x000fc8000ff9e0ff */
[----:B------:R-:W-:Y:S02]  /*5010*/  F2FP.SATFINITE.E4M3.F32.PACK_AB_MERGE_C R25, RZ, R7, RZ ;  /* 0x00000007ff19723e */ /* 0x000fe400048070ff */
[----:B0-----:R-:W-:Y:S02]  /*5020*/  IADD3.X R15, R27, UR11, R35, P4, !PT ;  /* 0x0000000b1b0f7c10 */ /* 0x001fe4000a7fe423 */
[----:B------:R-:W-:Y:S01]  /*5030*/  PRMT R7, RZ, 0x7610, R7 ;  /* 0x00007610ff077816 */ /* 0x000fe20000000007 */
[----:B------:R0:W-:Y:S01]  /*5040*/  @!P2 STG.E.U8 desc[UR16][R12.64+0x1], R25 ;  /* 0x000001190c00a986 */ /* 0x0001e2000c101110 */
[----:B------:R-:W-:Y:S05]  /*5050*/  @P5 BRA `(.L_x_108) ;  /* 0x0000000000045947 */ /* 0x000fea0003800000 */
[----:B------:R3:W5:Y:S02]  /*5060*/  LDG.E.U8 R7, desc[UR16][R14.64] ;  /* 0x000000100e077981 */ /* 0x000764000c1e1100 */
.L_x_108:
[----:B------:R-:W-:Y:S05]  /*5070*/  BSYNC B1 ;  /* 0x0000000000017941 */ /* 0x000fea0003800000 */
.L_x_107:
        /* <DEDUP_REMOVED lines=8> */
[----:B0-----:R-:W-:-:S05]  /*5100*/  F2FP.SATFINITE.E4M3.F32.PACK_AB_MERGE_C R25, RZ, R24, RZ ;  /* 0x00000018ff19723e */ /* 0x001fca00048070ff */
[----:B------:R0:W-:Y:S01]  /*5110*/  @!P5 STG.E.U8 desc[UR16][R10.64], R25 ;  /* 0x000000190a00d986 */ /* 0x0001e2000c101110 */
[----:B------:R-:W-:Y:S05]  /*5120*/  @P2 BRA `(.L_x_110) ;  /* 0x0000000000042947 */ /* 0x000fea0003800000 */
[----:B------:R4:W5:Y:S02]  /*5130*/  LDG.E.U8 R7, desc[UR16][R14.64+0x1] ;  /* 0x000001100e077981 */ /* 0x000964000c1e1100 */
.L_x_110:
[----:B------:R-:W-:Y:S05]  /*5140*/  BSYNC B1 ;  /* 0x0000000000017941 */ /* 0x000fea0003800000 */
.L_x_109:
[----:B-----5:R-:W-:Y:S01]  /*5150*/  LOP3.LUT R7, R7, 0xff, RZ, 0xc0, !PT ;  /* 0x000000ff07077812 */ /* 0x020fe200078ec0ff */
[----:B------:R-:W-:Y:S01]  /*5160*/  BSSY B1, `(.L_x_111) ;  /* 0x000000b000017945 */ /* 0x000fe20003800000 */
[----:B------:R-:W-:Y:S02]  /*5170*/  ISETP.LT.OR P4, PT, R33, 0x9, !P0 ;  /* 0x000000092100780c */ /* 0x000fe40004781670 */
[----:B------:R-:W-:-:S05]  /*5180*/  F2FP.F16.E4M3.UNPACK_B R7, R7 ;  /* 0x00000007ff07723e */ /* 0x000fca00020006ff */
[----:B------:R-:W-:-:S05]  /*5190*/  HADD2.F32 R24, -RZ, R7.H0_H0 ;  /* 0x20000007ff187230 */ /* 0x000fca0000004100 */
[----:B------:R-:W-:-:S04]  /*51a0*/  FMUL R7, R24, R9 ;  /* 0x0000000918077220 */ /* 0x000fc80000400000 */
[----:B------:R-:W-:-:S05]  /*51b0*/  FFMA R7, R108, R8, R7 ;  /* 0x000000086c077223 */ /* 0x000fca0000000007 */
[----:B0-----:R-:W-:Y:S02]  /*51c0*/  F2FP.SATFINITE.E4M3.F32.PACK_AB_MERGE_C R25, RZ, R7, RZ ;  /* 0x00000007ff19723e */ /* 0x001fe400048070ff */
[----:B------:R-:W-:-:S03]  /*51d0*/  PRMT R7, RZ, 0x7610, R7 ;  /* 0x00007610ff077816 */ /* 0x000fc60000000007 */
[----:B------:R0:W-:Y:S01]  /*51e0*/  @!P2 STG.E.U8 desc[UR16][R10.64+0x1], R25 ;  /* 0x000001190a00a986 */ /* 0x0001e2000c101110 */
[----:B------:R-:W-:Y:S05]  /*51f0*/  @P4 BRA `(.L_x_112) ;  /* 0x0000000000044947 */ /* 0x000fea0003800000 */
[----:B------:R0:W5:Y:S02]  /*5200*/  LDG.E.U8 R7, desc[UR16][R16.64+0x8] ;  /* 0x0000081010077981 */ /* 0x000164000c1e1100 */
.L_x_112:
[----:B------:R-:W-:Y:S05]  /*5210*/  BSYNC B1 ;  /* 0x0000000000017941 */ /* 0x000fea0003800000 */
.L_x_111:
        /* <DEDUP_REMOVED lines=12> */
.L_x_114:
[----:B------:R-:W-:Y:S05]  /*52e0*/  BSYNC B1 ;  /* 0x0000000000017941 */ /* 0x000fea0003800000 */
.L_x_113:
        /* <DEDUP_REMOVED lines=12> */
.L_x_116:
[----:B------:R-:W-:Y:S05]  /*53b0*/  BSYNC B1 ;  /* 0x0000000000017941 */ /* 0x000fea0003800000 */
.L_x_115:
        /* <DEDUP_REMOVED lines=12> */
.L_x_118:
[----:B------:R-:W-:Y:S05]  /*5480*/  BSYNC B1 ;  /* 0x0000000000017941 */ /* 0x000fea0003800000 */
.L_x_117:
        /* <DEDUP_REMOVED lines=12> */
.L_x_120:
[----:B------:R-:W-:Y:S05]  /*5550*/  BSYNC B1 ;  /* 0x0000000000017941 */ /* 0x000fea0003800000 */
.L_x_119:
        /* <DEDUP_REMOVED lines=12> */
.L_x_122:
[----:B------:R-:W-:Y:S05]  /*5620*/  BSYNC B1 ;  /* 0x0000000000017941 */ /* 0x000fea0003800000 */
.L_x_121:
        /* <DEDUP_REMOVED lines=12> */
.L_x_124:
[----:B------:R-:W-:Y:S05]  /*56f0*/  BSYNC B1 ;  /* 0x0000000000017941 */ /* 0x000fea0003800000 */
.L_x_123:
        /* <DEDUP_REMOVED lines=12> */
.L_x_126:
[----:B------:R-:W-:Y:S05]  /*57c0*/  BSYNC B1 ;  /* 0x0000000000017941 */ /* 0x000fea0003800000 */
.L_x_125:
        /* <DEDUP_REMOVED lines=12> */
.L_x_128:
[----:B------:R-:W-:Y:S05]  /*5890*/  BSYNC B1 ;  /* 0x0000000000017941 */ /* 0x000fea0003800000 */
.L_x_127:
        /* <DEDUP_REMOVED lines=12> */
.L_x_130:
[----:B------:R-:W-:Y:S05]  /*5960*/  BSYNC B1 ;  /* 0x0000000000017941 */ /* 0x000fea0003800000 */
.L_x_129:
        /* <DEDUP_REMOVED lines=12> */
.L_x_132:
[----:B------:R-:W-:Y:S05]  /*5a30*/  BSYNC B1 ;  /* 0x0000000000017941 */ /* 0x000fea0003800000 */
.L_x_131:
        /* <DEDUP_REMOVED lines=12> */
.L_x_134:
[----:B------:R-:W-:Y:S05]  /*5b00*/  BSYNC B1 ;  /* 0x0000000000017941 */ /* 0x000fea0003800000 */
.L_x_133:
        /* <DEDUP_REMOVED lines=12> */
.L_x_136:
[----:B------:R-:W-:Y:S05]  /*5bd0*/  BSYNC B1 ;  /* 0x0000000000017941 */ /* 0x000fea0003800000 */
.L_x_135:
        /* <DEDUP_REMOVED lines=12> */
.L_x_138:
[----:B------:R-:W-:Y:S05]  /*5ca0*/  BSYNC B1 ;  /* 0x0000000000017941 */ /* 0x000fea0003800000 */
.L_x_137:
        /* <DEDUP_REMOVED lines=12> */
.L_x_140:
[----:B------:R-:W-:Y:S05]  /*5d70*/  BSYNC B1 ;  /* 0x0000000000017941 */ /* 0x000fea0003800000 */
.L_x_139:
        /* <DEDUP_REMOVED lines=12> */
.L_x_142:
[----:B------:R-:W-:Y:S05]  /*5e40*/  BSYNC B1 ;  /* 0x0000000000017941 */ /* 0x000fea0003800000 */
.L_x_141:
        /* <DEDUP_REMOVED lines=12> */
.L_x_144:
[----:B------:R-:W-:Y:S05]  /*5f10*/  BSYNC B1 ;  /* 0x0000000000017941 */ /* 0x000fea0003800000 */
.L_x_143:
        /* <DEDUP_REMOVED lines=12> */
.L_x_146:
[----:B------:R-:W-:Y:S05]  /*5fe0*/  BSYNC B1 ;  /* 0x0000000000017941 */ /* 0x000fea0003800000 */
.L_x_145:
        /* <DEDUP_REMOVED lines=12> */
.L_x_148:
[----:B------:R-:W-:Y:S05]  /*60b0*/  BSYNC B1 ;  /* 0x0000000000017941 */ /* 0x000fea0003800000 */
.L_x_147:
        /* <DEDUP_REMOVED lines=12> */
.L_x_150:
[----:B------:R-:W-:Y:S05]  /*6180*/  BSYNC B1 ;  /* 0x0000000000017941 */ /* 0x000fea0003800000 */
.L_x_149:
        /* <DEDUP_REMOVED lines=12> */
.L_x_152:
[----:B------:R-:W-:Y:S05]  /*6250*/  BSYNC B1 ;  /* 0x0000000000017941 */ /* 0x000fea0003800000 */
.L_x_151:
        /* <DEDUP_REMOVED lines=12> */
.L_x_154:
[----:B------:R-:W-:Y:S05]  /*6320*/  BSYNC B1 ;  /* 0x0000000000017941 */ /* 0x000fea0003800000 */
.L_x_153:
        /* <DEDUP_REMOVED lines=12> */
.L_x_156:
[----:B------:R-:W-:Y:S05]  /*63f0*/  BSYNC B1 ;  /* 0x0000000000017941 */ /* 0x000fea0003800000 */
.L_x_155:
        /* <DEDUP_REMOVED lines=12> */
.L_x_158:
[----:B------:R-:W-:Y:S05]  /*64c0*/  BSYNC B1 ;  /* 0x0000000000017941 */ /* 0x000fea0003800000 */
.L_x_157:
        /* <DEDUP_REMOVED lines=12> */
.L_x_160:
[----:B------:R-:W-:Y:S05]  /*6590*/  BSYNC B1 ;  /* 0x0000000000017941 */ /* 0x000fea0003800000 */
.L_x_159:
        /* <DEDUP_REMOVED lines=12> */
.L_x_162:
[----:B------:R-:W-:Y:S05]  /*6660*/  BSYNC B1 ;  /* 0x0000000000017941 */ /* 0x000fea0003800000 */
.L_x_161:
[----:B-----5:R-:W-:Y:S01]  /*6670*/  LOP3.LUT R7, R7, 0xff, RZ, 0xc0, !PT ;  /* 0x000000ff07077812 */ /* 0x020fe200078ec0ff */
[----:B------:R-:W-:Y:S01]  /*6680*/  BSSY B1, `(.L_x_163) ;  /* 0x000000b000017945 */ /* 0x000fe20003800000 */
[----:B------:R-:W-:Y:S02]  /*6690*/  ISETP.LT.OR P2, PT, R33, 0x39, !P1 ;  /* 0x000000392100780c */ /* 0x000fe40004f41670 */
[----:B------:R-:W-:-:S05]  /*66a0*/  F2FP.F16.E4M3.UNPACK_B R7, R7 ;  /* 0x00000007ff07723e */ /* 0x000fca00020006ff */
[----:B012---:R-:W-:-:S05]  /*66b0*/  HADD2.F32 R16, -RZ, R7.H0_H0 ;  /* 0x20000007ff107230 */ /* 0x007fca0000004100 */
[----:B------:R-:W-:-:S04]  /*66c0*/  FMUL R7, R16, R9 ;  /* 0x0000000910077220 */ /* 0x000fc80000400000 */
[----:B------:R-:W-:-:S05]  /*66d0*/  FFMA R7, R18, R8, R7 ;  /* 0x0000000812077223 */ /* 0x000fca0000000007 */
[----:B------:R-:W-:Y:S02]  /*66e0*/  F2FP.SATFINITE.E4M3.F32.PACK_AB_MERGE_C R17, RZ, R7, RZ ;  /* 0x00000007ff11723e */ /* 0x000fe400048070ff */
[----:B------:R-:W-:-:S03]  /*66f0*/  PRMT R7, RZ, 0x7610, R7 ;  /* 0x00007610ff077816 */ /* 0x000fc60000000007 */
[----:B------:R0:W-:Y:S01]  /*6700*/  @!P0 STG.E.U8 desc[UR16][R12.64+0x39], R17 ;  /* 0x000039110c008986 */ /* 0x0001e2000c101110 */
[----:B------:R-:W-:Y:S05]  /*6710*/  @P2 BRA `(.L_x_164) ;  /* 0x0000000000042947 */ /* 0x000fea0003800000 */
[----:B------:R1:W5:Y:S02]  /*6720*/  LDG.E.U8 R7, desc[UR16][R14.64+0x38] ;  /* 0x000038100e077981 */ /* 0x000364000c1e1100 */
.L_x_164:
[----:B------:R-:W-:Y:S05]  /*6730*/  BSYNC B1 ;  /* 0x0000000000017941 */ /* 0x000fea0003800000 */
.L_x_163:
        /* <DEDUP_REMOVED lines=12> */
.L_x_166:
[----:B------:R-:W-:Y:S05]  /*6800*/  BSYNC B1 ;  /* 0x0000000000017941 */ /* 0x000fea0003800000 */
.L_x_165:
[----:B------:R-:W-:Y:S05]  /*6810*/  @P1 BRA `(.L_x_167) ;  /* 0x0000001000301947 */ /* 0x000fea0003800000 */
[----:B-----5:R-:W-:-:S04]  /*6820*/  LOP3.LUT R7, R7, 0xff, RZ, 0xc0, !PT ;  /* 0x000000ff07077812 */ /* 0x020fc800078ec0ff */
[----:B------:R-:W-:-:S05]  /*6830*/  F2FP.F16.E4M3.UNPACK_B R7, R7 ;  /* 0x00000007ff07723e */ /* 0x000fca00020006ff */
[----:B------:R-:W-:-:S05]  /*6840*/  HADD2.F32 R12, -RZ, R7.H0_H0 ;  /* 0x20000007ff0c7230 */ /* 0x000fca0000004100 */
[----:B------:R-:W-:-:S04]  /*6850*/  FMUL R7, R12, R9 ;  /* 0x000000090c077220 */ /* 0x000fc80000400000 */
[----:B------:R-:W-:-:S05]  /*6860*/  FFMA R7, R20, R8, R7 ;  /* 0x0000000814077223 */ /* 0x000fca0000000007 */
[----:B------:R-:W-:-:S05]  /*6870*/  F2FP.SATFINITE.E4M3.F32.PACK_AB_MERGE_C R7, RZ, R7, RZ ;  /* 0x00000007ff07723e */ /* 0x000fca00048070ff */
[----:B------:R0:W-:Y:S01]  /*6880*/  STG.E.U8 desc[UR16][R10.64+0x39], R7 ;  /* 0x000039070a007986 */ /* 0x0001e2000c101110 */
[----:B------:R-:W-:Y:S05]  /*6890*/  BRA `(.L_x_167) ;  /* 0x0000001000107947 */ /* 0x000fea0003800000 */
.L_x_38:
[C---:B------:R-:W-:Y:S01]  /*68a0*/  ISETP.GE.AND P0, PT, R34.reuse, 0x1, PT ;  /* 0x000000012200780c */ /* 0x040fe20003f06270 */
[-C--:B--2---:R-:W-:Y:S01]  /*68b0*/  FMUL R147, R147, R8.reuse ;  /* 0x0000000893937220 */ /* 0x084fe20000400000 */
[----:B------:R-:W-:Y:S01]  /*68c0*/  ISETP.GE.AND P2, PT, R34, 0x9, PT ;  /* 0x000000092200780c */ /* 0x000fe20003f46270 */
[-C--:B------:R-:W-:Y:S01]  /*68d0*/  FMUL R142, R142, R8.reuse ;  /* 0x000000088e8e7220 */ /* 0x080fe20000400000 */
[----:B------:R-:W-:Y:S01]  /*68e0*/  ISETP.LT.OR P1, PT, R33, 0x1, !P0 ;  /* 0x000000012100780c */ /* 0x000fe20004721670 */
[-C--:B------:R-:W-:Y:S01]  /*68f0*/  FMUL R145, R145, R8.reuse ;  /* 0x0000000891917220 */ /* 0x080fe20000400000 */
[----:B------:R-:W-:Y:S01]  /*6900*/  F2FP.SATFINITE.E4M3.F32.PACK_AB_MERGE_C R147, RZ, R147, RZ ;  /* 0x00000093ff93723e */ /* 0x000fe200048070ff */
[-C--:B------:R-:W-:Y:S01]  /*6910*/  FMUL R140, R140, R8.reuse ;  /* 0x000000088c8c7220 */ /* 0x080fe20000400000 */
[----:B------:R-:W-:Y:S01]  /*6920*/  ISETP.LT.OR P4, PT, R33, 0x2, !P0 ;  /* 0x000000022100780c */ /* 0x000fe20004781670 */
[-C--:B------:R-:W-:Y:S01]  /*6930*/  FMUL R143, R143, R8.reuse ;  /* 0x000000088f8f7220 */ /* 0x080fe20000400000 */
[C---:B------:R-:W-:Y:S01]  /*6940*/  ISETP.LT.OR P5, PT, R33.reuse, 0x1, !P2 ;  /* 0x000000012100780c */ /* 0x040fe200057a1670 */
[-C--:B------:R-:W-:Y:S01]  /*6950*/  FMUL R138, R138, R8.reuse ;  /* 0x000000088a8a7220 */ /* 0x080fe20000400000 */
[----:B------:R-:W-:Y:S01]  /*6960*/  ISETP.LT.OR P6, PT, R33, 0x2, !P2 ;  /* 0x000000022100780c */ /* 0x000fe200057c1670 */
[----:B------:R-:W-:Y:S01]  /*6970*/  FMUL R141, R141, R8 ;  /* 0x000000088d8d7220 */ /* 0x000fe20000400000 */
[----:B------:R-:W-:Y:S01]  /*6980*/  F2FP.SATFINITE.E4M3.F32.PACK_AB_MERGE_C R7, RZ, R142, RZ ;  /* 0x0000008eff07723e */ /* 0x000fe200048070ff */
[-C--:B------:R-:W-:Y:S01]  /*6990*/  FMUL R136, R136, R8.reuse ;  /* 0x0000000888887220 */ /* 0x080fe20000400000 */
[----:B------:R-:W-:Y:S01]  /*69a0*/  F2FP.SATFINITE.E4M3.F32.PACK_AB_MERGE_C R145, RZ, R145, RZ ;  /* 0x00000091ff91723e */ /* 0x000fe200048070ff */
[----:B------:R-:W-:Y:S01]  /*69b0*/  @!P1 STG.E.U8 desc[UR16][R16.64], R147 ;  /* 0x0000009310009986 */ /* 0x000fe2000c101110 */
[----:B------:R-:W-:Y:S01]  /*69c0*/  ISETP.LT.OR P1, PT, R33, 0x9, !P0 ;  /* 0x000000092100780c */ /* 0x000fe20004721670 */
[----:B------:R-:W-:Y:S01]  /*69d0*/  FMUL R139, R139, R8 ;  /* 0x000000088b8b7220 */ /* 0x000fe20000400000 */
[----:B------:R-:W-:Y:S01]  /*69e0*/  F2FP.SATFINITE.E4M3.F32.PACK_AB_MERGE_C R25, RZ, R140, RZ ;  /* 0x0000008cff19723e */ /* 0x000fe200048070ff */
[----:B------:R0:W-:Y:S01]  /*69f0*/  @!P4 STG.E.U8 desc[UR16][R16.64+0x1], R7 ;  /* 0x000001071000c986 */ /* 0x0001e2000c101110 */
[----:B------:R-:W-:Y:S01]  /*6a00*/  F2FP.SATFINITE.E4M3.F32.PACK_AB_MERGE_C R143, RZ, R143, RZ ;  /* 0x0000008fff8f723e */ /* 0x000fe200048070ff */
[-C--:B------:R-:W-:Y:S01]  /*6a10*/  FMUL R134, R134, R8.reuse ;  /* 0x0000000886867220 */ /* 0x080fe20000400000 */
[C---:B------:R-:W-:Y:S01]  /*6a20*/  ISETP.LT.OR P4, PT, R33.reuse, 0xa, !P0 ;  /* 0x0000000a2100780c */ /* 0x040fe20004781670 */
[----:B------:R-:W-:Y:S01]  /*6a30*/  @!P5 STG.E.U8 desc[UR16][R14.64], R145 ;  /* 0x000000910e00d986 */ /* 0x000fe2000c101110 */
[----:B------:R-:W-:Y:S01]  /*6a40*/  ISETP.LT.OR P5, PT, R33, 0x9, !P2 ;  /* 0x000000092100780c */ /* 0x000fe200057a1670 */
[-C--:B------:R-:W-:Y:S01]  /*6a50*/  FMUL R137, R137, R8.reuse ;  /* 0x0000000889897220 */ /* 0x080fe20000400000 */
[----:B------:R-:W-:Y:S01]  /*6a60*/  F2FP.SATFINITE.E4M3.F32.PACK_AB_MERGE_C R141, RZ, R141, RZ ;  /* 0x0000008dff8d723e */ /* 0x000fe200048070ff */
[----:B------:R1:W-:Y:S01]  /*6a70*/  @!P6 STG.E.U8 desc[UR16][R14.64+0x1], R25 ;  /* 0x000001190e00e986 */ /* 0x0003e2000c101110 */
[C---:B------:R-:W-:Y:S01]  /*6a80*/  ISETP.LT.OR P6, PT, R33.reuse, 0xa, !P2 ;  /* 0x0000000a2100780c */ /* 0x040fe200057c1670 */
[-C--:B------:R-:W-:Y:S01]  /*6a90*/  FMUL R132, R132, R8.reuse ;  /* 0x0000000884847220 */ /* 0x080fe20000400000 */
[----:B------:R-:W-:Y:S01]  /*6aa0*/  F2FP.SATFINITE.E4M3.F32.PACK_AB_MERGE_C R139, RZ, R139, RZ ;  /* 0x0000008bff8b723e */ /* 0x000fe200048070ff */
[----:B------:R-:W-:Y:S01]  /*6ab0*/  @!P1 STG.E.U8 desc[UR16][R16.64+0x8], R143 ;  /* 0x0000088f10009986 */ /* 0x000fe2000c101110 */
[----:B------:R-:W-:Y:S01]  /*6ac0*/  ISETP.LT.OR P1, PT, R33, 0x11, !P0 ;  /* 0x000000112100780c */ /* 0x000fe20004721670 */
[----:B------:R-:W-:Y:S01]  /*6ad0*/  FMUL R135, R135, R8 ;  /* 0x0000000887877220 */ /* 0x000fe20000400000 */
[----:B0-----:R-:W-:Y:S01]  /*6ae0*/  F2FP.SATFINITE.E4M3.F32.PACK_AB_MERGE_C R7, RZ, R138, RZ ;  /* 0x0000008aff07723e */ /* 0x001fe200048070ff */
[-C--:B------:R-:W-:Y:S01]  /*6af0*/  FMUL R130, R130, R8.reuse ;  /* 0x0000000882827220 */ /* 0x080fe20000400000 */
[----:B------:R-:W-:Y:S01]  /*6b00*/  F2FP.SATFINITE.E4M3.F32.PACK_AB_MERGE_C R137, RZ, R137, RZ ;  /* 0x00000089ff89723e */ /* 0x000fe200048070ff */
[----:B------:R-:W-:Y:S01]  /*6b10*/  FMUL R133, R133, R8 ;  /* 0x0000000885857220 */ /* 0x000fe20000400000 */
[----:B------:R-:W-:Y:S01]  /*6b20*/  F2FP.SATFINITE.E4M3.F32.PACK_AB_MERGE_C R135, RZ, R135, RZ ;  /* 0x00000087ff87723e */ /* 0x000fe200048070ff */
[----:B------:R0:W-:Y:S01]  /*6b30*/  @!P4 STG.E.U8 desc[UR16][R16.64+0x9], R7 ;  /* 0x000009071000c986 */ /* 0x0001e2000c101110 */
[----:B-1----:R-:W-:Y:S01]  /*6b40*/  F2FP.SATFINITE.E4M3.F32.PACK_AB_MERGE_C R25, RZ, R136, RZ ;  /* 0x00000088ff19723e */ /* 0x002fe200048070ff */
        /* <DEDUP_REMOVED lines=15> */
[-C--:B------:R-:W-:Y:S01]  /*6c40*/  FMUL R127, R127, R8.reuse ;  /* 0x000000087f7f7220 */ /* 0x080fe20000400000 */
[----:B------:R-:W-:Y:S01]  /*6c50*/  FMUL R122, R122, R8 ;  /* 0x000000087a7a7220 */ /* 0x000fe20000400000 */
[----:B------:R-:W-:Y:S01]  /*6c60*/  F2FP.SATFINITE.E4M3.F32.PACK_AB_MERGE_C R129, RZ, R129, RZ ;  /* 0x00000081ff81723e */ /* 0x000fe200048070ff */
[----:B------:R0:W-:Y:S01]  /*6c70*/  @!P4 STG.E.U8 desc[UR16][R16.64+0x11], R7 ;  /* 0x000011071000c986 */ /* 0x0001e2000c101110 */
[----:B-1----:R-:W-:Y:S01]  /*6c80*/  F2FP.SATFINITE.E4M3.F32.PACK_AB_MERGE_C R25, RZ, R132, RZ ;  /* 0x00000084ff19723e */ /* 0x002fe200048070ff */
[-C--:B------:R-:W-:Y:S01]  /*6c90*/  FMUL R125, R125, R8.reuse ;  /* 0x000000087d7d7220 */ /* 0x080fe20000400000 */
[C---:B------:R-:W-:Y:S01]  /*6ca0*/  ISETP.LT.OR P4, PT, R33.reuse, 0x1a, !P0 ;  /* 0x0000001a2100780c */ /* 0x040fe20004781670 */
[----:B------:R-:W-:Y:S01]  /*6cb0*/  @!P5 STG.E.U8 desc[UR16][R14.64+0x10], R137 ;  /* 0x000010890e00d986 */ /* 0x000fe2000c101110 */
[C---:B------:R-:W-:Y:S01]  /*6cc0*/  ISETP.LT.OR P5, PT, R33.reuse, 0x19, !P2 ;  /* 0x000000192100780c */ /* 0x040fe200057a1670 */
[-C--:B------:R-:W-:Y:S01]  /*6cd0*/  FMUL R120, R120, R8.reuse ;  /* 0x0000000878787220 */ /* 0x080fe20000400000 */
[----:B------:R-:W-:Y:S01]  /*6ce0*/  F2FP.SATFINITE.E4M3.F32.PACK_AB_MERGE_C R127, RZ, R127, RZ ;  /* 0x0000007fff7f723e */ /* 0x000fe200048070ff */
[----:B------:R1:W-:Y:S01]  /*6cf0*/  @!P6 STG.E.U8 desc[UR16][R14.64+0x11], R25 ;  /* 0x000011190e00e986 */ /* 0x0003e2000c101110 */
[----:B------:R-:W-:Y:S01]  /*6d00*/  ISETP.LT.OR P6, PT, R33, 0x1a, !P2 ;  /* 0x0000001a2100780c */ /* 0x000fe200057c1670 */
        /* <DEDUP_REMOVED lines=8> */
[-C--:B------:R-:W-:Y:S01]  /*6d90*/  FMUL R116, R116, R8.reuse ;  /* 0x0000000874747220 */ /* 0x080fe20000400000 */
[----:B------:R-:W-:Y:S01]  /*6da0*/  FMUL R114, R114, R8 ;  /* 0x0000000872727220 */ /* 0x000fe20000400000 */
[----:B-1----:R-:W-:Y:S01]  /*6db0*/  F2FP.SATFINITE.E4M3.F32.PACK_AB_MERGE_C R25, RZ, R128, RZ ;  /* 0x00000080ff19723e */ /* 0x002fe200048070ff */
[----:B------:R0:W-:Y:S01]  /*6dc0*/  @!P4 STG.E.U8 desc[UR16][R16.64+0x19], R7 ;  /* 0x000019071000c986 */ /* 0x0001e2000c101110 */
[----:B------:R-:W-:Y:S01]  /*6dd0*/  ISETP.LT.OR P4, PT, R33, 0x22, !P0 ;  /* 0x000000222100780c */ /* 0x000fe20004781670 */
[-C--:B------:R-:W-:Y:S01]  /*6de0*/  FMUL R119, R119, R8.reuse ;  /* 0x0000000877777220 */ /* 0x080fe20000400000 */
[----:B------:R-:W-:Y:S01]  /*6df0*/  F2FP.SATFINITE.E4M3.F32.PACK_AB_MERGE_C R121, RZ, R121, RZ ;  /* 0x00000079ff79723e */ /* 0x000fe200048070ff */
[----:B------:R-:W-:Y:S01]  /*6e00*/  @!P5 STG.E.U8 desc[UR16][R14.64+0x18], R133 ;  /* 0x000018850e00d986 */ /* 0x000fe2000c101110 */
[----:B------:R-:W-:Y:S01]  /*6e10*/  ISETP.LT.OR P5, PT, R33, 0x21, !P2 ;  /* 0x000000212100780c */ /* 0x000fe200057a1670 */
[----:B------:R-:W-:Y:S01]  /*6e20*/  FMUL R117, R117, R8 ;  /* 0x0000000875757220 */ /* 0x000fe20000400000 */
[----:B------:R-:W-:Y:S01]  /*6e30*/  F2FP.SATFINITE.E4M3.F32.PACK_AB_MERGE_C R27, RZ, R114, RZ ;  /* 0x00000072ff1b723e */ /* 0x000fe200048070ff */
[----:B------:R1:W-:Y:S01]  /*6e40*/  @!P6 STG.E.U8 desc[UR16][R14.64+0x19], R25 ;  /* 0x000019190e00e986 */ /* 0x0003e2000c101110 */
[----:B------:R-:W-:Y:S01]  /*6e50*/  ISETP.LT.OR P6, PT, R33, 0x22, !P2 ;  /* 0x000000222100780c */ /* 0x000fe200057c1670 */
[-C--:B------:R-:W-:Y:S01]  /*6e60*/  FMUL R112, R112, R8.reuse ;  /* 0x0000000870707220 */ /* 0x080fe20000400000 */
[-C--:B------:R-:W-:Y:S01]  /*6e70*/  FMUL R115, R115, R8.reuse ;  /* 0x0000000873737220 */ /* 0x080fe20000400000 */
        /* <DEDUP_REMOVED lines=39> */
[-C--:B------:R-:W-:Y:S01]  /*70f0*/  FMUL R103, R103, R8.reuse ;  /* 0x0000000867677220 */ /* 0x080fe20000400000 */
[----:B------:R-:W-:Y:S01]  /*7100*/  @!P1 STG.E.U8 desc[UR16][R16.64+0x30], R123 ;  /* 0x0000307b10009986 */ /* 0x000fe2000c101110 */
[----:B------:R-:W-:Y:S01]  /*7110*/  ISETP.LT.OR P1, PT, R33, 0x39, !P0 ;  /* 0x000000392100780c */ /* 0x000fe20004721670 */
[-C--:B------:R-:W-:Y:S01]  /*7120*/  FMUL R101, R101, R8.reuse ;  /* 0x0000000865657220 */ /* 0x080fe20000400000 */
[----:B------:R-:W-:Y:S01]  /*7130*/  ISETP.LT.OR P0, PT, R33, 0x3a, !P0 ;  /* 0x0000003a2100780c */ /* 0x000fe20004701670 */
[----:B------:R-:W-:Y:S01]  /*7140*/  FMUL R96, R96, R8 ;  /* 0x0000000860607220 */ /* 0x000fe20000400000 */
[----:B0-----:R-:W-:Y:S01]  /*7150*/  F2FP.SATFINITE.E4M3.F32.PACK_AB_MERGE_C R7, RZ, R118, RZ ;  /* 0x00000076ff07723e */ /* 0x001fe200048070ff */
[-C--:B------:R-:W-:Y:S01]  /*7160*/  FMUL R94, R94, R8.reuse ;  /* 0x000000085e5e7220 */ /* 0x080fe20000400000 */
[----:B------:R-:W-:Y:S01]  /*7170*/  F2FP.SATFINITE.E4M3.F32.PACK_AB_MERGE_C R105, RZ, R105, RZ ;  /* 0x00000069ff69723e */ /* 0x000fe200048070ff */
[----:B------:R-:W-:Y:S01]  /*7180*/  FMUL R97, R97, R8 ;  /* 0x0000000861617220 */ /* 0x000fe20000400000 */
[----:B-1----:R-:W-:Y:S01]  /*7190*/  F2FP.SATFINITE.E4M3.F32.PACK_AB_MERGE_C R25, RZ, R116, RZ ;  /* 0x00000074ff19723e */ /* 0x002fe200048070ff */
[----:B------:R0:W-:Y:S01]  /*71a0*/  @!P4 STG.E.U8 desc[UR16][R16.64+0x31], R7 ;  /* 0x000031071000c986 */ /* 0x0001e2000c101110 */
[----:B------:R-:W-:Y:S01]  /*71b0*/  ISETP.LT.OR P4, PT, R33, 0x39, !P2 ;  /* 0x000000392100780c */ /* 0x000fe20005781670 */
[-C--:B------:R-:W-:Y:S01]  /*71c0*/  FMUL R99, R99, R8.reuse ;  /* 0x0000000863637220 */ /* 0x080fe20000400000 */
[----:B------:R-:W-:Y:S01]  /*71d0*/  ISETP.LT.OR P2, PT, R33, 0x3a, !P2 ;  /* 0x0000003a2100780c */ /* 0x000fe20005741670 */
[----:B------:R-:W-:Y:S01]  /*71e0*/  @!P5 STG.E.U8 desc[UR16][R14.64+0x30], R121 ;  /* 0x000030790e00d986 */ /* 0x000fe2000c101110 */
[----:B------:R-:W-:Y:S01]  /*71f0*/  F2FP.SATFINITE.E4M3.F32.PACK_AB_MERGE_C R103, RZ, R103, RZ ;  /* 0x00000067ff67723e */ /* 0x000fe200048070ff */
[-C--:B------:R-:W-:Y:S01]  /*7200*/  FMUL R92, R92, R8.reuse ;  /* 0x000000085c5c7220 */ /* 0x080fe20000400000 */
[----:B------:R-:W-:Y:S01]  /*7210*/  F2FP.SATFINITE.E4M3.F32.PACK_AB_MERGE_C R101, RZ, R101, RZ ;  /* 0x00000065ff65723e */ /* 0x000fe200048070ff */
[----:B------:R-:W-:Y:S01]  /*7220*/  @!P6 STG.E.U8 desc[UR16][R14.64+0x31], R25 ;  /* 0x000031190e00e986 */ /* 0x000fe2000c101110 */
[----:B------:R-:W-:Y:S01]  /*7230*/  F2FP.SATFINITE.E4M3.F32.PACK_AB_MERGE_C R97, RZ, R97, RZ ;  /* 0x00000061ff61723e */ /* 0x000fe200048070ff */
[-C--:B------:R-:W-:Y:S01]  /*7240*/  FMUL R88, R88, R8.reuse ;  /* 0x0000000858587220 */ /* 0x080fe20000400000 */
[-C--:B------:R-:W-:Y:S01]  /*7250*/  FMUL R95, R95, R8.reuse ;  /* 0x000000085f5f7220 */ /* 0x080fe20000400000 */
[----:B------:R-:W-:Y:S01]  /*7260*/  @!P0 STG.E.U8 desc[UR16][R16.64+0x39], R27 ;  /* 0x0000391b10008986 */ /* 0x000fe2000c101110 */
[----:B------:R-:W-:Y:S01]  /*7270*/  ISETP.GE.AND P0, PT, R34, 0x81, PT ;  /* 0x000000812200780c */ /* 0x000fe20003f06270 */
[----:B------:R-:W-:Y:S01]  /*7280*/  FMUL R93, R93, R8 ;  /* 0x000000085d5d7220 */ /* 0x000fe20000400000 */
[----:B0-----:R-:W-:Y:S01]  /*7290*/  F2FP.SATFINITE.E4M3.F32.PACK_AB_MERGE_C R7, RZ, R112, RZ ;  /* 0x00000070ff07723e */ /* 0x001fe200048070ff */
[----:B------:R0:W-:Y:S01]  /*72a0*/  @!P1 STG.E.U8 desc[UR16][R16.64+0x38], R119 ;  /* 0x0000387710009986 */ /* 0x0001e2000c101110 */
[C---:B------:R-:W-:Y:S01]  /*72b0*/  ISETP.LT.OR P6, PT, R33.reuse, 0x1, !P0 ;  /* 0x000000012100780c */ /* 0x040fe200047c1670 */
[-C--:B------:R-:W-:Y:S01]  /*72c0*/  FMUL R90, R90, R8.reuse ;  /* 0x000000085a5a7220 */ /* 0x080fe20000400000 */
[----:B------:R-:W-:Y:S01]  /*72d0*/  ISETP.LT.OR P5, PT, R33, 0x2, !P0 ;  /* 0x000000022100780c */ /* 0x000fe200047a1670 */
[----:B------:R-:W-:Y:S01]  /*72e0*/  @!P4 STG.E.U8 desc[UR16][R14.64+0x38], R117 ;  /* 0x000038750e00c986 */ /* 0x000fe2000c101110 */
[----:B------:R-:W-:Y:S01]  /*72f0*/  ISETP.GE.AND P1, PT, R34, 0x89, PT ;  /* 0x000000892200780c */ /* 0x000fe20003f26270 */
[-C--:B------:R-:W-:Y:S01]  /*7300*/  FMUL R23, R23, R8.reuse ;  /* 0x0000000817177220 */ /* 0x080fe20000400000 */
[----:B------:R-:W-:Y:S01]  /*7310*/  F2FP.SATFINITE.E4M3.F32.PACK_AB_MERGE_C R99, RZ, R99, RZ ;  /* 0x00000063ff63723e */ /* 0x000fe200048070ff */
[----:B------:R1:W-:Y:S01]  /*7320*/  @!P2 STG.E.U8 desc[UR16][R14.64+0x39], R7 ;  /* 0x000039070e00a986 */ /* 0x0003e2000c101110 */
[----:B------:R-:W-:Y:S01]  /*7330*/  ISETP.LT.OR P4, PT, R33, 0x1, !P1 ;  /* 0x000000012100780c */ /* 0x000fe20004f81670 */
[-C--:B------:R-:W-:Y:S01]  /*7340*/  FMUL R91, R91, R8.reuse ;  /* 0x000000085b5b7220 */ /* 0x080fe20000400000 */
[----:B------:R-:W-:Y:S01]  /*7350*/  ISETP.LT.OR P2, PT, R33, 0xa, !P0 ;  /* 0x0000000a2100780c */ /* 0x000fe20004741670 */
[----:B------:R-:W-:Y:S01]  /*7360*/  FMUL R89, R89, R8 ;  /* 0x0000000859597220 */ /* 0x000fe20000400000 */
[----:B0-----:R-:W-:Y:S01]  /*7370*/  F2FP.SATFINITE.E4M3.F32.PACK_AB_MERGE_C R17, RZ, R110, RZ ;  /* 0x0000006eff11723e */ /* 0x001fe200048070ff */
[----:B------:R-:W-:Y:S01]  /*7380*/  @!P6 STG.E.U8 desc[UR16][R12.64], R115 ;  /* 0x000000730c00e986 */ /* 0x000fe2000c101110 */
[C---:B------:R-:W-:Y:S01]  /*7390*/  ISETP.LT.OR P6, PT, R33.reuse, 0x2, !P1 ;  /* 0x000000022100780c */ /* 0x040fe20004fc1670 */
[-C--:B------:R-:W-:Y:S01]  /*73a0*/  FMUL R22, R22, R8.reuse ;  /* 0x0000000816167220 */ /* 0x080fe20000400000 */
[----:B------:R-:W-:Y:S01]  /*73b0*/  F2FP.SATFINITE.E4M3.F32.PACK_AB_MERGE_C R95, RZ, R95, RZ ;  /* 0x0000005fff5f723e */ /* 0x000fe200048070ff */
[----:B------:R-:W-:Y:S01]  /*73c0*/  @!P5 STG.E.U8 desc[UR16][R12.64+0x1], R17 ;  /* 0x000001110c00d986 */ /* 0x000fe2000c101110 */
[----:B------:R-:W-:Y:S01]  /*73d0*/  ISETP.LT.OR P5, PT, R33, 0x9, !P0 ;  /* 0x000000092100780c */ /* 0x000fe200047a1670 */
[----:B------:R-:W-:Y:S01]  /*73e0*/  FMUL R19, R19, R8 ;  /* 0x0000000813137220 */ /* 0x000fe20000400000 */
[----:B-1----:R-:W-:Y:S01]  /*73f0*/  F2FP.SATFINITE.E4M3.F32.PACK_AB_MERGE_C R7, RZ, R108, RZ ;  /* 0x0000006cff07723e */ /* 0x002fe200048070ff */
[----:B------:R-:W-:Y:S01]  /*7400*/  @!P4 STG.E.U8 desc[UR16][R10.64], R113 ;  /* 0x000000710a00c986 */ /* 0x000fe2000c101110 */
[----:B------:R-:W-:Y:S01]  /*7410*/  F2FP.SATFINITE.E4M3.F32.PACK_AB_MERGE_C R15, RZ, R106, RZ ;  /* 0x0000006aff0f723e */ /* 0x000fe200048070ff */
[-C--:B------:R-:W-:Y:S01]  /*7420*/  FMUL R18, R18, R8.reuse ;  /* 0x0000000812127220 */ /* 0x080fe20000400000 */
[----:B------:R-:W-:Y:S01]  /*7430*/  ISETP.LT.OR P4, PT, R33, 0x9, !P1 ;  /* 0x000000092100780c */ /* 0x000fe20004f81670 */
[-C--:B------:R-:W-:Y:S01]  /*7440*/  FMUL R21, R21, R8.reuse ;  /* 0x0000000815157220 */ /* 0x080fe20000400000 */
[----:B------:R-:W-:Y:S01]  /*7450*/  F2FP.SATFINITE.E4M3.F32.PACK_AB_MERGE_C R93, RZ, R93, RZ ;  /* 0x0000005dff5d723e */ /* 0x000fe200048070ff */
[----:B------:R0:W-:Y:S01]  /*7460*/  @!P6 STG.E.U8 desc[UR16][R10.64+0x1], R7 ;  /* 0x000001070a00e986 */ /* 0x0001e2000c101110 */
[C---:B------:R-:W-:Y:S01]  /*7470*/  ISETP.LT.OR P6, PT, R33.reuse, 0xa, !P1 ;  /* 0x0000000a2100780c */ /* 0x040fe20004fc1670 */
[----:B------:R-:W-:Y:S01]  /*7480*/  FMUL R20, R20, R8 ;  /* 0x0000000814147220 */ /* 0x000fe20000400000 */
[----:B------:R-:W-:Y:S01]  /*7490*/  F2FP.SATFINITE.E4M3.F32.PACK_AB_MERGE_C R23, RZ, R23, RZ ;  /* 0x00000017ff17723e */ /* 0x000fe200048070ff */
[----:B------:R1:W-:Y:S01]  /*74a0*/  @!P2 STG.E.U8 desc[UR16][R12.64+0x9], R15 ;  /* 0x0000090f0c00a986 */ /* 0x0003e2000c101110 */
[----:B------:R-:W-:-:S02]  /*74b0*/  ISETP.LT.OR P2, PT, R33, 0x12, !P0 ;  /* 0x000000122100780c */ /* 0x000fc40004741670 */
[----:B------:R-:W-:Y:S01]  /*74c0*/  F2FP.SATFINITE.E4M3.F32.PACK_AB_MERGE_C R91, RZ, R91, RZ ;  /* 0x0000005bff5b723e */ /* 0x000fe200048070ff */
[----:B------:R-:W-:Y:S01]  /*74d0*/  @!P5 STG.E.U8 desc[UR16][R12.64+0x8], R109 ;  /* 0x0000086d0c00d986 */ /* 0x000fe2000c101110 */
[C---:B------:R-:W-:Y:S02]  /*74e0*/  ISETP.LT.OR P5, PT, R33.reuse, 0x11, !P0 ;  /* 0x000000112100780c */ /* 0x040fe400047a1670 */
[----:B------:R-:W-:Y:S01]  /*74f0*/  F2FP.SATFINITE.E4M3.F32.PACK_AB_MERGE_C R89, RZ, R89, RZ ;  /* 0x00000059ff59723e */ /* 0x000fe200048070ff */
[----:B------:R-:W-:Y:S01]  /*7500*/  @!P4 STG.E.U8 desc[UR16][R10.64+0x8], R111 ;  /* 0x0000086f0a00c986 */ /* 0x000fe2000c101110 */
[----:B0-----:R-:W-:Y:S02]  /*7510*/  F2FP.SATFINITE.E4M3.F32.PACK_AB_MERGE_C R7, RZ, R104, RZ ;  /* 0x00000068ff07723e */ /* 0x001fe400048070ff */
[C---:B------:R-:W-:Y:S02]  /*7520*/  ISETP.LT.OR P4, PT, R33.reuse, 0x11, !P1 ;  /* 0x000000112100780c */ /* 0x040fe40004f81670 */
[----:B-1----:R-:W-:Y:S01]  /*7530*/  F2FP.SATFINITE.E4M3.F32.PACK_AB_MERGE_C R15, RZ, R100, RZ ;  /* 0x00000064ff0f723e */ /* 0x002fe200048070ff */
[----:B------:R0:W-:Y:S01]  /*7540*/  @!P6 STG.E.U8 desc[UR16][R10.64+0x9], R7 ;  /* 0x000009070a00e986 */ /* 0x0001e2000c101110 */
[----:B------:R-:W-:-:S02]  /*7550*/  ISETP.LT.OR P6, PT, R33, 0x12, !P1 ;  /* 0x000000122100780c */ /* 0x000fc40004fc1670 */
[----:B------:R-:W-:Y:S01]  /*7560*/  F2FP.SATFINITE.E4M3.F32.PACK_AB_MERGE_C R19, RZ, R19, RZ ;  /* 0x00000013ff13723e */ /* 0x000fe200048070ff */
[----:B------:R1:W-:Y:S01]  /*7570*/  @!P2 STG.E.U8 desc[UR16][R12.64+0x11], R15 ;  /* 0x0000110f0c00a986 */ /* 0x0003e2000c101110 */
[C---:B------:R-:W-:Y:S02]  /*7580*/  ISETP.LT.OR P2, PT, R33.reuse, 0x1a, !P0 ;  /* 0x0000001a2100780c */ /* 0x040fe40004741670 */
[----:B------:R-:W-:Y:S01]  /*7590*/  F2FP.SATFINITE.E4M3.F32.PACK_AB_MERGE_C R21, RZ, R21, RZ ;  /* 0x00000015ff15723e */ /* 0x000fe200048070ff */
[----:B------:R-:W-:Y:S01]  /*75a0*/  @!P5 STG.E.U8 desc[UR16][R12.64+0x10], R107 ;  /* 0x0000106b0c00d986 */ /* 0x000fe2000c101110 */
[----:B------:R-:W-:Y:S02]  /*75b0*/  ISETP.LT.OR P5, PT, R33, 0x19, !P0 ;  /* 0x000000192100780c */ /* 0x000fe400047a1670 */
[----:B------:R-:W-:Y:S01]  /*75c0*/  F2FP.SATFINITE.E4M3.F32.PACK_AB_MERGE_C R17, RZ, R20, RZ ;  /* 0x00000014ff11723e */ /* 0x000fe200048070ff */
[----:B------:R-:W-:Y:S01]  /*75d0*/  @!P4 STG.E.U8 desc[UR16][R10.64+0x10], R105 ;  /* 0x000010690a00c986 */ /* 0x000fe2000c101110 */
[----:B0-----:R-:W-:-:S02]  /*75e0*/  F2FP.SATFINITE.E4M3.F32.PACK_AB_MERGE_C R7, RZ, R102, RZ ;  /* 0x00000066ff07723e */ /* 0x001fc400048070ff */
[C---:B------:R-:W-:Y:S02]  /*75f0*/  ISETP.LT.OR P4, PT, R33.reuse, 0x19, !P1 ;  /* 0x000000192100780c */ /* 0x040fe40004f81670 */
[----:B-1----:R-:W-:Y:S01]  /*7600*/  F2FP.SATFINITE.E4M3.F32.PACK_AB_MERGE_C R15, RZ, R98, RZ ;  /* 0x00000062ff0f723e */ /* 0x002fe200048070ff */
[----:B------:R0:W-:Y:S01]  /*7610*/  @!P6 STG.E.U8 desc[UR16][R10.64+0x11], R7 ;  /* 0x000011070a00e986 */ /* 0x0001e2000c101110 */
[----:B------:R-:W-:-:S03]  /*7620*/  ISETP.LT.OR P6, PT, R33, 0x1a, !P1 ;  /* 0x0000001a2100780c */ /* 0x000fc60004fc1670 */
[----:B------:R1:W-:Y:S01]  /*7630*/  @!P2 STG.E.U8 desc[UR16][R12.64+0x19], R15 ;  /* 0x0000190f0c00a986 */ /* 0x0003e2000c101110 */
[----:B------:R-:W-:-:S03]  /*7640*/  ISETP.LT.OR P2, PT, R33, 0x22, !P0 ;  /* 0x000000222100780c */ /* 0x000fc60004741670 */
[----:B------:R-:W-:Y:S01]  /*7650*/  @!P5 STG.E.U8 desc[UR16][R12.64+0x18], R103 ;  /* 0x000018670c00d986 */ /* 0x000fe2000c101110 */
[C---:B------:R-:W-:Y:S02]  /*7660*/  ISETP.LT.OR P5, PT, R33.reuse, 0x21, !P0 ;  /* 0x000000212100780c */ /* 0x040fe400047a1670 */
[----:B0-----:R-:W-:Y:S01]  /*7670*/  F2FP.SATFINITE.E4M3.F32.PACK_AB_MERGE_C R7, RZ, R96, RZ ;  /* 0x00000060ff07723e */ /* 0x001fe200048070ff */
[----:B------:R-:W-:Y:S01]  /*7680*/  @!P4 STG.E.U8 desc[UR16][R10.64+0x18], R101 ;  /* 0x000018650a00c986 */ /* 0x000fe2000c101110 */
        /* <DEDUP_REMOVED lines=25> */
[C---:B------:R-:W-:Y:S02]  /*7820*/  ISETP.LT.OR P2, PT, R33.reuse, 0x39, !P0 ;  /* 0x000000392100780c */ /* 0x040fe40004741670 */
[C---:B------:R-:W-:Y:S01]  /*7830*/  ISETP.LT.OR P0, PT, R33.reuse, 0x3a, !P0 ;  /* 0x0000003a2100780c */ /* 0x040fe20004701670 */
[----:B------:R1:W-:Y:S01]  /*7840*/  @!P5 STG.E.U8 desc[UR16][R12.64+0x30], R91 ;  /* 0x0000305b0c00d986 */ /* 0x0003e2000c101110 */
[C---:B------:R-:W-:Y:S02]  /*7850*/  ISETP.LT.OR P5, PT, R33.reuse, 0x39, !P1 ;  /* 0x000000392100780c */ /* 0x040fe40004fa1670 */
[----:B------:R-:W-:Y:S01]  /*7860*/  ISETP.LT.OR P1, PT, R33, 0x3a, !P1 ;  /* 0x0000003a2100780c */ /* 0x000fe20004f21670 */
[----:B------:R1:W-:Y:S01]  /*7870*/  @!P4 STG.E.U8 desc[UR16][R10.64+0x30], R89 ;  /* 0x000030590a00c986 */ /* 0x0003e2000c101110 */
[----:B0-----:R-:W-:-:S05]  /*7880*/  F2FP.SATFINITE.E4M3.F32.PACK_AB_MERGE_C R7, RZ, R22, RZ ;  /* 0x00000016ff07723e */ /* 0x001fca00048070ff */
[----:B------:R1:W-:Y:S04]  /*7890*/  @!P6 STG.E.U8 desc[UR16][R10.64+0x31], R7 ;  /* 0x000031070a00e986 */ /* 0x0003e8000c101110 */
[----:B------:R1:W-:Y:S04]  /*78a0*/  @!P2 STG.E.U8 desc[UR16][R12.64+0x38], R19 ;  /* 0x000038130c00a986 */ /* 0x0003e8000c101110 */
[----:B------:R1:W-:Y:S04]  /*78b0*/  @!P0 STG.E.U8 desc[UR16][R12.64+0x39], R15 ;  /* 0x0000390f0c008986 */ /* 0x0003e8000c101110 */
[----:B------:R1:W-:Y:S04]  /*78c0*/  @!P5 STG.E.U8 desc[UR16][R10.64+0x38], R21 ;  /* 0x000038150a00d986 */ /* 0x0003e8000c101110 */
[----:B------:R1:W-:Y:S02]  /*78d0*/  @!P1 STG.E.U8 desc[UR16][R10.64+0x39], R17 ;  /* 0x000039110a009986 */ /* 0x0003e4000c101110 */
.L_x_167:
[----:B------:R-:W-:Y:S05]  /*78e0*/  BSYNC B0 ;  /* 0x0000000000007941 */ /* 0x000fea0003800000 */
.L_x_37:
[----:B------:R-:W-:Y:S01]  /*78f0*/  ULDC UR6, c[0x0][0xc] ;  /* 0x0000030000067ab9 */ /* 0x000fe20000000800 */
[----:B------:R-:W-:Y:S01]  /*7900*/  ULDC UR7, c[0x0][0x10] ;  /* 0x0000040000077ab9 */ /* 0x000fe20000000800 */
[----:B01---5:R-:W0:Y:S01]  /*7910*/  LDC R7, c[0x0][0x14] ;  /* 0x00000500ff077b82 */ /* 0x023e220000000800 */
[----:B------:R-:W-:Y:S01]  /*7920*/  UIMAD.WIDE.U32 UR6, UR6, UR7, URZ ;  /* 0x00000007060672a5 */ /* 0x000fe2000f8e003f */
[----:B------:R-:W-:Y:S01]  /*7930*/  PRMT R10, RZ, 0x7610, R10 ;  /* 0x00007610ff0a7816 */ /* 0x000fe2000000000a */
[----:B------:R-:W-:-:S04]  /*7940*/  IMAD.MOV.U32 R11, RZ, RZ, -0x1 ;  /* 0xffffffffff0b7424 */ /* 0x000fc800078e00ff */
[----:B0-----:R-:W-:-:S04]  /*7950*/  IMAD.WIDE.U32 R2, R7, UR6, R2 ;  /* 0x0000000607027c25 */ /* 0x001fc8000f8e0002 */
[----:B------:R-:W-:Y:S01]  /*7960*/  IMAD R7, R7, UR7, RZ ;  /* 0x0000000707077c24 */ /* 0x000fe2000f8e02ff */
[----:B------:R-:W-:Y:S02]  /*7970*/  ULDC.64 UR6, c[0x0][0x650] ;  /* 0x0001940000067ab9 */ /* 0x000fe40000000a00 */
[----:B------:R-:W-:Y:S01]  /*7980*/  ISETP.GE.U32.AND P0, PT, R2, UR6, PT ;  /* 0x0000000602007c0c */ /* 0x000fe2000bf06070 */
[----:B------:R-:W-:Y:S02]  /*7990*/  IMAD.IADD R3, R3, 0x1, R7 ;  /* 0x0000000103037824 */ /* 0x000fe400078e0207 */
[----:B------:R-:W-:-:S03]  /*79a0*/  IMAD.MOV.U32 R7, RZ, RZ, -0x1 ;  /* 0xffffffffff077424 */ /* 0x000fc600078e00ff */
[----:B------:R-:W-:-:S13]  /*79b0*/  ISETP.GE.U32.AND.EX P0, PT, R3, UR7, PT, P0 ;  /* 0x0000000703007c0c */ /* 0x000fda000bf06100 */
[----:B------:R-:W-:Y:S05]  /*79c0*/  @P0 BRA `(.L_x_168) ;  /* 0x0000000400600947 */ /* 0x000fea0003800000 */
[----:B------:R-:W0:Y:S01]  /*79d0*/  S2R R22, SR_CTAID.X ;  /* 0x0000000000167919 */ /* 0x000e220000002500 */
[----:B------:R-:W1:Y:S01]  /*79e0*/  LDC.64 R16, c[0x0][0x628] ;  /* 0x00018a00ff107b82 */ /* 0x000e620000000a00 */
[----:B------:R-:W-:Y:S01]  /*79f0*/  ULDC UR6, c[0x0][0x150] ;  /* 0x0000540000067ab9 */ /* 0x000fe20000000800 */
[----:B--234-:R-:W-:Y:S01]  /*7a00*/  IMAD.MOV.U32 R14, RZ, RZ, R2 ;  /* 0x000000ffff0e7224 */ /* 0x01cfe200078e0002 */
[----:B------:R-:W2:Y:S01]  /*7a10*/  S2R R24, SR_CTAID.Y ;  /* 0x0000000000187919 */ /* 0x000ea20000002600 */
[----:B------:R-:W-:-:S04]  /*7a20*/  IMAD.MOV.U32 R15, RZ, RZ, R3 ;  /* 0x000000ffff0f7224 */ /* 0x000fc800078e0003 */
[----:B------:R-:W3:Y:S08]  /*7a30*/  LDC R25, c[0x0][0x144] ;  /* 0x00005100ff197b82 */ /* 0x000ef00000000800 */
[----:B------:R-:W4:Y:S08]  /*7a40*/  LDC R18, c[0x0][0x630] ;  /* 0x00018c00ff127b82 */ /* 0x000f300000000800 */
[----:B------:R-:W2:Y:S01]  /*7a50*/  LDC.64 R20, c[0x0][0x620] ;  /* 0x00018800ff147b82 */ /* 0x000ea20000000a00 */
[----:B-1----:R-:W-:-:S04]  /*7a60*/  ISETP.NE.U32.AND P0, PT, R16, RZ, PT ;  /* 0x000000ff1000720c */ /* 0x002fc80003f05070 */
[----:B------:R-:W-:Y:S02]  /*7a70*/  ISETP.NE.AND.EX P0, PT, R17, RZ, PT, P0 ;  /* 0x000000ff1100720c */ /* 0x000fe40003f05300 */
[----:B0-----:R-:W-:-:S05]  /*7a80*/  I2FP.F32.U32 R7, R22 ;  /* 0x0000001600077245 */ /* 0x001fca0000201000 */
[----:B------:R-:W-:-:S04]  /*7a90*/  FMUL R7, R7, UR6 ;  /* 0x0000000607077c20 */ /* 0x000fc80008400000 */
[----:B------:R0:W1:Y:S02]  /*7aa0*/  F2I.U32.TRUNC.NTZ R23, R7 ;  /* 0x0000000700177305 */ /* 0x000064000020f000 */
[----:B---34-:R-:W-:Y:S05]  /*7ab0*/  @!P0 BRA `(.L_x_169) ;  /* 0x0000000000288947 */ /* 0x018fea0003800000 */
[----:B0-----:R-:W0:Y:S02]  /*7ac0*/  LDC R7, c[0x0][0x634] ;  /* 0x00018d00ff077b82 */ /* 0x001e240000000800 */
        /* <DEDUP_REMOVED lines=9> */
.L_x_169:
[-CC-:B------:R-:W-:Y:S01]  /*7b60*/  SHF.R.U64 R19, R14, R18.reuse, R15.reuse ;  /* 0x000000120e137219 */ /* 0x180fe2000000120f */
[----:B------:R-:W3:Y:S01]  /*7b70*/  LDC.64 R30, c[0x0][0x640] ;  /* 0x00019000ff1e7b82 */ /* 0x000ee20000000a00 */
[----:B0-----:R-:W-:Y:S01]  /*7b80*/  SHF.R.U32.HI R7, RZ, R18, R15 ;  /* 0x00000012ff077219 */ /* 0x001fe2000001160f */
[----:B-1----:R-:W-:Y:S01]  /*7b90*/  IMAD.MOV R23, RZ, RZ, -R23 ;  /* 0x000000ffff177224 */ /* 0x002fe200078e0a17 */
[----:B------:R-:W-:Y:S01]  /*7ba0*/  IADD3 R13, P0, RZ, -R19, RZ ;  /* 0x80000013ff0d7210 */ /* 0x000fe20007f1e0ff */
[----:B------:R-:W-:Y:S02]  /*7bb0*/  ULDC UR6, c[0x0][0x154] ;  /* 0x0000550000067ab9 */ /* 0x000fe40000000800 */
[----:B------:R-:W-:Y:S02]  /*7bc0*/  IMAD R25, R25, R23, R22 ;  /* 0x0000001719197224 */ /* 0x000fe400078e0216 */
[----:B------:R-:W0:Y:S01]  /*7bd0*/  LDC R14, c[0x0][0x618] ;  /* 0x00018600ff0e7b82 */ /* 0x000e220000000800 */
[----:B------:R-:W-:-:S02]  /*7be0*/  IMAD.X R7, RZ, RZ, ~R7, P0 ;  /* 0x000000ffff077224 */ /* 0x000fc400000e0e07 */
[----:B--2---:R-:W-:-:S04]  /*7bf0*/  IMAD.WIDE.U32 R10, R13, R20, R2 ;  /* 0x000000140d0a7225 */ /* 0x004fc800078e0002 */
[----:B------:R-:W-:Y:S01]  /*7c00*/  IMAD R12, R7, R20, RZ ;  /* 0x00000014070c7224 */ /* 0x000fe200078e02ff */
[----:B------:R-:W1:Y:S03]  /*7c10*/  LDC R26, c[0x0][0x608] ;  /* 0x00018200ff1a7b82 */ /* 0x000e660000000800 */
[----:B------:R-:W-:Y:S02]  /*7c20*/  IMAD R7, R13, R21, R12 ;  /* 0x000000150d077224 */ /* 0x000fe400078e020c */
[----:B------:R-:W-:Y:S02]  /*7c30*/  IMAD.MOV.U32 R13, RZ, RZ, 0x1 ;  /* 0x00000001ff0d7424 */ /* 0x000fe400078e00ff */
[----:B------:R-:W-:Y:S01]  /*7c40*/  IMAD.IADD R7, R11, 0x1, R7 ;  /* 0x000000010b077824 */ /* 0x000fe200078e0207 */
[----:B------:R-:W2:Y:S01]  /*7c50*/  LDC R28, c[0x0][0x658] ;  /* 0x00019600ff1c7b82 */ /* 0x000ea20000000800 */
[----:B------:R-:W-:-:S02]  /*7c60*/  I2FP.F32.U32 R11, R24 ;  /* 0x00000018000b7245 */ /* 0x000fc40000201000 */
[----:B---3--:R-:W-:-:S03]  /*7c70*/  ISETP.NE.U32.AND P0, PT, R30, RZ, PT ;  /* 0x000000ff1e00720c */ /* 0x008fc60003f05070 */
[----:B------:R-:W-:Y:S01]  /*7c80*/  FMUL R12, R11, UR6 ;  /* 0x000000060b0c7c20 */ /* 0x000fe20008400000 */
[----:B------:R-:W-:Y:S01]  /*7c90*/  ISETP.NE.AND.EX P0, PT, R31, RZ, PT, P0 ;  /* 0x000000ff1f00720c */ /* 0x000fe20003f05300 */
[----:B------:R-:W3:Y:S01]  /*7ca0*/  LDC R23, c[0x0][0x148] ;  /* 0x00005200ff177b82 */ /* 0x000ee20000000800 */
[-CC-:B0-----:R-:W-:Y:S01]  /*7cb0*/  SHF.R.U64 R18, R10, R14.reuse, R7.reuse ;  /* 0x0000000e0a127219 */ /* 0x181fe20000001207 */
[----:B------:R0:W4:Y:S01]  /*7cc0*/  F2I.U32.TRUNC.NTZ R20, R12 ;  /* 0x0000000c00147305 */ /* 0x000122000020f000 */
[----:B------:R-:W-:Y:S01]  /*7cd0*/  SHF.R.U32.HI R7, RZ, R14, R7 ;  /* 0x0000000eff077219 */ /* 0x000fe20000011607 */
[----:B------:R-:W-:-:S04]  /*7ce0*/  IMAD.MOV.U32 R11, RZ, RZ, -0x1 ;  /* 0xffffffffff0b7424 */ /* 0x000fc800078e00ff */
[----:B------:R-:W0:Y:S01]  /*7cf0*/  LDC R22, c[0x0][0x600] ;  /* 0x00018000ff167b82 */ /* 0x000e220000000800 */
[-CC-:B-1----:R-:W-:Y:S02]  /*7d00*/  SHF.R.U64 R16, R18, R26.reuse, R7.reuse ;  /* 0x0000001a12107219 */ /* 0x182fe40000001207 */
[----:B------:R-:W-:-:S05]  /*7d10*/  SHF.R.U32.HI R7, RZ, R26, R7 ;  /* 0x0000001aff077219 */ /* 0x000fca0000011607 */
[----:B------:R-:W1:Y:S01]  /*7d20*/  LDC R29, c[0x0][0x648] ;  /* 0x00019200ff1d7b82 */ /* 0x000e620000000800 */
[-C--:B--2---:R-:W-:Y:S02]  /*7d30*/  SHF.L.U32 R10, R11, R28.reuse, RZ ;  /* 0x0000001c0b0a7219 */ /* 0x084fe400000006ff */
[-CC-:B------:R-:W-:Y:S02]  /*7d40*/  SHF.R.U64 R21, R16, R28.reuse, R7.reuse ;  /* 0x0000001c10157219 */ /* 0x180fe40000001207 */
[----:B------:R-:W-:Y:S02]  /*7d50*/  SHF.R.U32.HI R11, RZ, R28, R7 ;  /* 0x0000001cff0b7219 */ /* 0x000fe40000011607 */
[----:B------:R-:W-:Y:S01]  /*7d60*/  LOP3.LUT R27, RZ, R10, RZ, 0x33, !PT ;  /* 0x0000000aff1b7212 */ /* 0x000fe200078e33ff */
[----:B------:R-:W2:Y:S01]  /*7d70*/  LDC R33, c[0x0][0x638] ;  /* 0x00018e00ff217b82 */ /* 0x000ea20000000800 */
[----:B------:R-:W-:Y:S01]  /*7d80*/  SHF.L.U32 R28, R13, R28, RZ ;  /* 0x0000001c0d1c7219 */ /* 0x000fe200000006ff */
[----:B------:R-:W-:-:S06]  /*7d90*/  IMAD.MOV.U32 R10, RZ, RZ, R21 ;  /* 0x000000ffff0a7224 */ /* 0x000fcc00078e0015 */
[----:B------:R-:W0:Y:S01]  /*7da0*/  LDC R34, c[0x0][0x610] ;  /* 0x00018400ff227b82 */ /* 0x000e220000000800 */
[----:B----4-:R-:W-:Y:S05]  /*7db0*/  @!P0 BRA `(.L_x_170) ;  /* 0x0000000000288947 */ /* 0x010fea0003800000 */
[----:B------:R-:W4:Y:S02]  /*7dc0*/  LDC R10, c[0x0][0x64c] ;  /* 0x00019300ff0a7b82 */ /* 0x000f240000000800 */
[----:B----4-:R-:W-:-:S05]  /*7dd0*/  IADD3 R7, P0, R21, R10, RZ ;  /* 0x0000000a15077210 */ /* 0x010fca0007f1e0ff */
[----:B------:R-:W-:-:S04]  /*7de0*/  IMAD.X R17, RZ, RZ, R11, P0 ;  /* 0x000000ffff117224 */ /* 0x000fc800000e060b */
[----:B------:R-:W-:-:S04]  /*7df0*/  IMAD.WIDE.U32 R10, R17, R30, RZ ;  /* 0x0000001e110a7225 */ /* 0x000fc800078e00ff */
[----:B0-----:R-:W-:-:S04]  /*7e00*/  IMAD.WIDE.U32 R12, P0, R7, R31, R10 ;  /* 0x0000001f070c7225 */ /* 0x001fc8000780000a */
[----:B------:R-:W-:-:S04]  /*7e10*/  IMAD.WIDE.U32 R10, R7, R30, RZ ;  /* 0x0000001e070a7225 */ /* 0x000fc800078e00ff */
[----:B------:R-:W-:Y:S01]  /*7e20*/  IMAD.X R15, RZ, RZ, RZ, P0 ;  /* 0x000000ffff0f7224 */ /* 0x000fe200000e06ff */
[----:B------:R-:W-:Y:S01]  /*7e30*/  IADD3 RZ, P0, R11, R12, RZ ;  /* 0x0000000c0bff7210 */ /* 0x000fe20007f1e0ff */
[----:B------:R-:W-:-:S04]  /*7e40*/  IMAD.MOV.U32 R14, RZ, RZ, R13 ;  /* 0x000000ffff0e7224 */ /* 0x000fc800078e000d */
[----:B------:R-:W-:-:S08]  /*7e50*/  IMAD.WIDE.U32.X R10, R17, R31, R14, P0 ;  /* 0x0000001f110a7225 */ /* 0x000fd000000e040e */
.L_x_170:
[----:B-1----:R-:W-:Y:S01]  /*7e60*/  SHF.R.U64 R7, R10, R29, R11 ;  /* 0x0000001d0a077219 */ /* 0x002fe2000000120b */
[----:B0-----:R-:W-:Y:S01]  /*7e70*/  VIADD R11, R22, 0xffffffff ;  /* 0xffffffff160b7836 */ /* 0x001fe20000000000 */
[----:B------:R-:W-:Y:S01]  /*7e80*/  LOP3.LUT R32, R16, R27, RZ, 0xc0, !PT ;  /* 0x0000001b10207212 */ /* 0x000fe200078ec0ff */
[----:B------:R-:W-:Y:S02]  /*7e90*/  IMAD.MOV R20, RZ, RZ, -R20 ;  /* 0x000000ffff147224 */ /* 0x000fe400078e0a14 */
[----:B------:R-:W-:Y:S01]  /*7ea0*/  IMAD.MOV R10, RZ, RZ, -R7 ;  /* 0x000000ffff0a7224 */ /* 0x000fe200078e0a07 */
[----:B------:R-:W-:Y:S01]  /*7eb0*/  LOP3.LUT R18, R18, R11, RZ, 0xc0, !PT ;  /* 0x0000000b12127212 */ /* 0x000fe200078ec0ff */
[----:B------:R-:W-:Y:S02]  /*7ec0*/  IMAD R32, R28, R7, R32 ;  /* 0x000000071c207224 */ /* 0x000fe400078e0220 */
[----:B---3--:R-:W-:Y:S02]  /*7ed0*/  @P3 IMAD R25, R23, R20, R24 ;  /* 0x0000001417193224 */ /* 0x008fe400078e0218 */
[----:B--2---:R-:W-:-:S02]  /*7ee0*/  IMAD R7, R10, R33, R21 ;  /* 0x000000210a077224 */ /* 0x004fc400078e0215 */
[----:B------:R-:W-:Y:S02]  /*7ef0*/  IMAD R32, R32, R34, R25 ;  /* 0x0000002220207224 */ /* 0x000fe400078e0219 */
[----:B------:R-:W-:Y:S02]  /*7f00*/  IMAD R7, R7, R22, R18 ;  /* 0x0000001607077224 */ /* 0x000fe400078e0212 */
[----:B------:R-:W-:-:S03]  /*7f10*/  IMAD.MOV.U32 R10, RZ, RZ, 0x1 ;  /* 0x00000001ff0a7424 */ /* 0x000fc600078e00ff */
[----:B------:R-:W-:Y:S02]  /*7f20*/  SEL R11, R7, R32, !P3 ;  /* 0x00000020070b7207 */ /* 0x000fe40005800000 */
[----:B------:R-:W-:Y:S01]  /*7f30*/  SEL R32, R32, R7, !P3 ;  /* 0x0000000720207207 */ /* 0x000fe20005800000 */
[----:B------:R-:W-:-:S07]  /*7f40*/  IMAD.MOV.U32 R7, RZ, RZ, R19 ;  /* 0x000000ffff077224 */ /* 0x000fce00078e0013 */
.L_x_168:
[----:B------:R-:W-:Y:S01]  /*7f50*/  LOP3.LUT P0, RZ, R10, 0xff, RZ, 0xc0, !PT ;  /* 0x000000ff0aff7812 */ /* 0x000fe2000780c0ff */
[----:B------:R-:W-:-:S12]  /*7f60*/  IMAD.MOV.U32 R10, RZ, RZ, R32 ;  /* 0x000000ffff0a7224 */ /* 0x000fd800078e0020 */
[----:B------:R-:W-:Y:S05]  /*7f70*/  @P0 BRA `(.L_x_171) ;  /* 0xffffff90008c0947 */ /* 0x000fea000383ffff */
[----:B------:R-:W-:Y:S05]  /*7f80*/  EXIT ;  /* 0x000000000000794d */ /* 0x000fea0003800000 */
.L_x_7:
[----:B0-----:R-:W-:Y:S01]  /*7f90*/  ULDC.64 UR4, c[0x0][0x650] ;  /* 0x0001940000047ab9 */ /* 0x001fe20000000a00 */
        /* <DEDUP_REMOVED lines=25> */
.L_x_173:
[----:B------:R-:W0:Y:S01]  /*8130*/  LDC.64 R28, c[0x0][0x640] ;  /* 0x00019000ff1c7b82 */ /* 0x000e220000000a00 */
[-CC-:B------:R-:W-:Y:S01]  /*8140*/  SHF.R.U64 R21, R16, R6.reuse, R17.reuse ;  /* 0x0000000610157219 */ /* 0x180fe20000001211 */
[----:B------:R-:W-:Y:S01]  /*8150*/  IMAD.MOV.U32 R31, RZ, RZ, 0x1 ;  /* 0x00000001ff1f7424 */ /* 0x000fe200078e00ff */
[----:B------:R-:W-:Y:S02]  /*8160*/  SHF.R.U32.HI R5, RZ, R6, R17 ;  /* 0x00000006ff057219 */ /* 0x000fe40000011611 */
        /* <DEDUP_REMOVED lines=9> */
[----:B0-----:R-:W-:Y:S01]  /*8200*/  ISETP.NE.U32.AND P0, PT, R28, RZ, PT ;  /* 0x000000ff1c00720c */ /* 0x001fe20003f05070 */
[----:B------:R-:W-:-:S03]  /*8210*/  IMAD.MOV.U32 R11, RZ, RZ, -0x1 ;  /* 0xffffffffff0b7424 */ /* 0x000fc600078e00ff */
[----:B------:R-:W-:Y:S02]  /*8220*/  ISETP.NE.AND.EX P0, PT, R29, RZ, PT, P0 ;  /* 0x000000ff1d00720c */ /* 0x000fe40003f05300 */
[----:B------:R-:W0:Y:S01]  /*8230*/  LDC R24, c[0x0][0x600] ;  /* 0x00018000ff187b82 */ /* 0x000e220000000800 */
[-CC-:B-1----:R-:W-:Y:S02]  /*8240*/  SHF.R.U64 R18, R10, R14.reuse, R5.reuse ;  /* 0x0000000e0a127219 */ /* 0x182fe40000001205 */
[----:B------:R-:W-:-:S05]  /*8250*/  SHF.R.U32.HI R5, RZ, R14, R5 ;  /* 0x0000000eff057219 */ /* 0x000fca0000011605 */
        /* <DEDUP_REMOVED lines=21> */
.L_x_174:
[----:B-1----:R-:W-:Y:S01]  /*83b0*/  SHF.R.U64 R6, R10, R25, R11 ;  /* 0x000000190a067219 */ /* 0x002fe2000000120b */
[----:B0-----:R-:W-:Y:S01]  /*83c0*/  VIADD R11, R24, 0xffffffff ;  /* 0xffffffff180b7836 */ /* 0x001fe20000000000 */
[----:B------:R-:W-:Y:S01]  /*83d0*/  SHF.L.U32 R9, R31, R26, RZ ;  /* 0x0000001a1f097219 */ /* 0x000fe200000006ff */
[----:B------:R-:W-:Y:S01]  /*83e0*/  @P3 IMAD R12, R13, R20, R8 ;  /* 0x000000140d0c3224 */ /* 0x000fe200078e0208 */
[----:B------:R-:W-:Y:S01]  /*83f0*/  LOP3.LUT R5, R22, R33, RZ, 0xc0, !PT ;  /* 0x0000002116057212 */ /* 0x000fe200078ec0ff */
[----:B------:R-:W-:Y:S01]  /*8400*/  IMAD.MOV R10, RZ, RZ, -R6 ;  /* 0x000000ffff0a7224 */ /* 0x000fe200078e0a06 */
[----:B------:R-:W-:Y:S01]  /*8410*/  LOP3.LUT R18, R18, R11, RZ, 0xc0, !PT ;  /* 0x0000000b12127212 */ /* 0x000fe200078ec0ff */
[----:B------:R-:W-:Y:S02]  /*8420*/  IMAD.MOV.U32 R8, RZ, RZ, 0x1 ;  /* 0x00000001ff087424 */ /* 0x000fe400078e00ff */
[----:B------:R-:W-:Y:S02]  /*8430*/  IMAD R9, R9, R6, R5 ;  /* 0x0000000609097224 */ /* 0x000fe400078e0205 */
[----:B--2---:R-:W-:-:S02]  /*8440*/  IMAD R5, R10, R27, R23 ;  /* 0x0000001b0a057224 */ /* 0x004fc400078e0217 */
[----:B---3--:R-:W-:Y:S02]  /*8450*/  IMAD R6, R9, R30, R12 ;  /* 0x0000001e09067224 */ /* 0x008fe400078e020c */
[----:B------:R-:W-:Y:S01]  /*8460*/  IMAD R9, R5, R24, R18 ;  /* 0x0000001805097224 */ /* 0x000fe200078e0212 */
[----:B------:R-:W-:Y:S01]  /*8470*/  PRMT R5, R8, 0x7610, R5 ;  /* 0x0000761008057816 */ /* 0x000fe20000000005 */
[----:B------:R-:W-:-:S03]  /*8480*/  IMAD.MOV.U32 R16, RZ, RZ, R21 ;  /* 0x000000ffff107224 */ /* 0x000fc600078e0015 */
[----:B------:R-:W-:Y:S02]  /*8490*/  SEL R17, R9, R6, !P3 ;  /* 0x0000000609117207 */ /* 0x000fe40005800000 */
[----:B------:R-:W-:-:S07]  /*84a0*/  SEL R6, R6, R9, !P3 ;  /* 0x0000000906067207 */ /* 0x000fce0005800000 */
.L_x_172:
[----:B------:R-:W-:-:S08]  /*84b0*/  NOP ;  /* 0x0000000000007918 */ /* 0x000fd00000000000 */
[----:B------:R-:W0:-:S00]  /*84c0*/  USETMAXREG.DEALLOC.CTAPOOL 0x28 ;  /* 0x00000028000079c8 */ /* 0x000e0000080e0500 */
[----:B0-----:R-:W-:-:S13]  /*84d0*/  ISETP.NE.AND P0, PT, R7, RZ, PT ;  /* 0x000000ff0700720c */ /* 0x001fda0003f05270 */
[----:B------:R-:W-:Y:S05]  /*84e0*/  @P0 EXIT ;  /* 0x000000000000094d */ /* 0x000fea0003800000 */
[----:B------:R-:W-:Y:S01]  /*84f0*/  LOP3.LUT P0, RZ, R5, 0xff, RZ, 0xc0, !PT ;  /* 0x000000ff05ff7812 */ /* 0x000fe2000780c0ff */
[----:B------:R-:W-:Y:S02]  /*8500*/  IMAD.MOV.U32 R11, RZ, RZ, 0x1 ;  /* 0x00000001ff0b7424 */ /* 0x000fe400078e00ff */
[----:B------:R-:W-:-:S10]  /*8510*/  IMAD.MOV.U32 R15, RZ, RZ, RZ ;  /* 0x000000ffff0f7224 */ /* 0x000fd400078e00ff */
[----:B------:R-:W-:Y:S05]  /*8520*/  @!P0 BRA `(.L_x_175) ;  /* 0x0000000c00748947 */ /* 0x000fea0003800000 */
[----:B------:R-:W0:Y:S01]  /*8530*/  LDC R5, c[0x0][0x28c] ;  /* 0x0000a300ff057b82 */ /* 0x000e220000000800 */
[----:B------:R-:W-:Y:S01]  /*8540*/  ULDC UR5, c[0x0][0x658] ;  /* 0x0001960000057ab9 */ /* 0x000fe20000000800 */
[----:B------:R-:W-:Y:S01]  /*8550*/  UMOV UR11, 0xffffffff ;  /* 0xffffffff000b7882 */ /* 0x000fe20000000000 */
[----:B------:R-:W-:Y:S01]  /*8560*/  UMOV UR16, 0x1 ;  /* 0x0000000100107882 */ /* 0x000fe20000000000 */
[----:B------:R-:W-:Y:S01]  /*8570*/  USHF.L.U32 UR11, UR11, UR5, URZ ;  /* 0x000000050b0b7299 */ /* 0x000fe2000800063f */
[----:B------:R-:W-:Y:S01]  /*8580*/  BSSY B0, `(.L_x_175) ;  /* 0x00000d7000007945 */ /* 0x000fe20003800000 */
[----:B------:R-:W-:Y:S01]  /*8590*/  ULDC UR9, c[0x0][0xc] ;  /* 0x0000030000097ab9 */ /* 0x000fe20000000800 */
[----:B------:R-:W-:Y:S01]  /*85a0*/  ULDC UR12, c[0x0][0x10] ;  /* 0x00000400000c7ab9 */ /* 0x000fe20000000800 */
[----:B------:R-:W1:Y:S01]  /*85b0*/  S2UR UR8, SR_CgaCtaId ;  /* 0x00000000000879c3 */ /* 0x000e620000008800 */
[----:B------:R-:W-:Y:S01]  /*85c0*/  ULOP3.LUT UR13, URZ, UR11, URZ, 0x33, !UPT ;  /* 0x0000000b3f0d7292 */ /* 0x000fe2000f8e333f */
[----:B------:R-:W-:Y:S01]  /*85d0*/  IMAD.MOV.U32 R13, RZ, RZ, 0x1 ;  /* 0x00000001ff0d7424 */ /* 0x000fe200078e00ff */
[----:B------:R-:W-:Y:S01]  /*85e0*/  LOP3.LUT R14, R4, 0x2, RZ, 0xfc, !PT ;  /* 0x00000002040e7812 */ /* 0x000fe200078efcff */
[----:B------:R-:W-:Y:S01]  /*85f0*/  IMAD.MOV.U32 R11, RZ, RZ, 0x1 ;  /* 0x00000001ff0b7424 */ /* 0x000fe200078e00ff */
[----:B------:R-:W-:Y:S01]  /*8600*/  ULDC UR4, c[0x0][0x600] ;  /* 0x0001800000047ab9 */ /* 0x000fe20000000800 */
[----:B------:R-:W-:Y:S01]  /*8610*/  IMAD.MOV.U32 R15, RZ, RZ, RZ ;  /* 0x000000ffff0f7224 */ /* 0x000fe200078e00ff */
[----:B------:R-:W-:Y:S01]  /*8620*/  UMOV UR15, 0x5 ;  /* 0x00000005000f7882 */ /* 0x000fe20000000000 */
[----:B------:R-:W-:-:S02]  /*8630*/  UIADD3 UR4, UR4, -0x1, URZ ;  /* 0xffffffff04047890 */ /* 0x000fc4000fffe03f */
[----:B------:R-:W-:Y:S01]  /*8640*/  USHF.L.U32 UR5, UR16, UR5, URZ ;  /* 0x0000000510057299 */ /* 0x000fe2000800063f */
[----:B------:R-:W-:Y:S01]  /*8650*/  ULDC.64 UR28, c[0x0][0x198] ;  /* 0x00006600001c7ab9 */ /* 0x000fe20000000a00 */
[----:B0-----:R-:W-:-:S05]  /*8660*/  VIADD R5, R5, 0x1f ;  /* 0x0000001f05057836 */ /* 0x001fca0000000000 */
[----:B------:R-:W-:Y:S01]  /*8670*/  SHF.R.S32.HI R8, RZ, 0x1f, R5 ;  /* 0x0000001fff087819 */ /* 0x000fe20000011405 */
[----:B-1----:R-:W-:-:S03]  /*8680*/  ULOP3.LUT UR10, UR8, 0x1, URZ, 0xc0, !UPT ;  /* 0x00000001080a7892 */ /* 0x002fc6000f8ec03f */
[----:B------:R-:W-:Y:S01]  /*8690*/  LEA.HI R8, R8, R5, RZ, 0x5 ;  /* 0x0000000508087211 */ /* 0x000fe200078f28ff */
[----:B------:R-:W-:Y:S02]  /*86a0*/  USHF.R.U32.HI UR27, URZ, 0x1, UR8 ;  /* 0x000000013f1b7899 */ /* 0x000fe40008011608 */
[----:B------:R-:W-:Y:S01]  /*86b0*/  USHF.L.U32 UR6, UR8, 0x5, URZ ;  /* 0x0000000508067899 */ /* 0x000fe2000800063f */
[----:B------:R-:W-:Y:S01]  /*86c0*/  SHF.R.S32.HI R10, RZ, 0x5, R8 ;  /* 0x00000005ff0a7819 */ /* 0x000fe20000011408 */
[----:B------:R-:W-:Y:S02]  /*86d0*/  USHF.L.U32 UR7, UR8, 0xa, URZ ;  /* 0x0000000a08077899 */ /* 0x000fe4000800063f */
[----:B------:R-:W-:Y:S02]  /*86e0*/  ULOP3.LUT UR8, UR8, 0xfffffffe, URZ, 0xc0, !UPT ;  /* 0xfffffffe08087892 */ /* 0x000fe4000f8ec03f */
[----:B------:R-:W-:Y:S01]  /*86f0*/  UISETP.GT.U32.AND UP0, UPT, UR10, 0xffff, UPT ;  /* 0x0000ffff0a00788c */ /* 0x000fe2000bf04070 */
[----:B------:R-:W-:Y:S01]  /*8700*/  VIADD R5, R10, 0x1 ;  /* 0x000000010a057836 */ /* 0x000fe20000000000 */
[----:B------:R-:W-:-:S02]  /*8710*/  USHF.L.U32 UR14, UR16, UR8, URZ ;  /* 0x00000008100e7299 */ /* 0x000fc4000800063f */
[----:B------:R-:W-:Y:S02]  /*8720*/  ULOP3.LUT UR11, UR8, 0x1, URZ, 0xfc, !UPT ;  /* 0x00000001080b7892 */ /* 0x000fe4000f8efc3f */
[----:B------:R-:W-:Y:S02]  /*8730*/  UIMAD.WIDE.U32 UR8, UR9, UR12, URZ ;  /* 0x0000000c090872a5 */ /* 0x000fe4000f8e003f */
[----:B------:R-:W-:Y:S01]  /*8740*/  USEL UR10, UR10, 0xffff, !UP0 ;  /* 0x0000ffff0a0a7887 */ /* 0x000fe2000c000000 */
[----:B------:R-:W-:Y:S01]  /*8750*/  ULDC UR12, c[0x0][0x14] ;  /* 0x00000500000c7ab9 */ /* 0x000fe20000000800 */
[----:B------:R-:W-:Y:S02]  /*8760*/  USHF.L.U32 UR11, UR16, UR11, URZ ;  /* 0x0000000b100b7299 */ /* 0x000fe4000800063f */
[----:B------:R-:W-:Y:S02]  /*8770*/  UIMAD.WIDE.U32 UR24, UR8, UR12, URZ ;  /* 0x0000000c081872a5 */ /* 0x000fe4000f8e003f */
[----:B------:R-:W-:-:S02]  /*8780*/  UIMAD UR21, UR9, UR12, URZ ;  /* 0x0000000c091572a4 */ /* 0x000fc4000f8e023f */
[----:B------:R-:W-:Y:S02]  /*8790*/  ULOP3.LUT UR10, UR10, 0xffff, URZ, 0xc0, !UPT ;  /* 0x0000ffff0a0a7892 */ /* 0x000fe4000f8ec03f */
[----:B------:R-:W-:Y:S02]  /*87a0*/  ULOP3.LUT UR6, UR6, 0x20, URZ, 0xc0, !UPT ;  /* 0x0000002006067892 */ /* 0x000fe4000f8ec03f */
[----:B------:R-:W-:Y:S02]  /*87b0*/  ULOP3.LUT UR7, UR7, 0x400, URZ, 0xc0, !UPT ;  /* 0x0000040007077892 */ /* 0x000fe4000f8ec03f */
[----:B------:R-:W-:Y:S02]  /*87c0*/  ULOP3.LUT UR14, UR14, UR11, URZ, 0xfc, !UPT ;  /* 0x0000000b0e0e7292 */ /* 0x000fe4000f8efc3f */
[----:B------:R-:W-:Y:S02]  /*87d0*/  UIADD3 UR21, UR25, UR21, URZ ;  /* 0x0000001519157290 */ /* 0x000fe4000fffe03f */
[----:B------:R-:W-:-:S12]  /*87e0*/  USHF.L.U32 UR15, UR15, UR10, URZ ;  /* 0x0000000a0f0f7299 */ /* 0x000fd8000800063f */
.L_x_186:
[----:B------:R-:W-:-:S03]  /*87f0*/  UMOV UR8, 0xffffffff ;  /* 0xffffffff00087882 */ /* 0x000fc60000000000 */
[----:B------:R-:W-:Y:S05]  /*8800*/  BRA.DIV UR8, `(.L_x_176) ;  /* 0x0000000e08887947 */ /* 0x000fea000b800000 */
[----:B------:R-:W-:-:S13]  /*8810*/  ELECT P0, URZ, PT ;  /* 0x00000000003f782f */ /* 0x000fda0003800000 */
.L_x_196:
[----:B------:R-:W0:Y:S01]  /*8820*/  LDC R7, c[0x0][0x28c] ;  /* 0x0000a300ff077b82 */ /* 0x000e220000000800 */
[----:B------:R-:W-:Y:S01]  /*8830*/  BSSY B1, `(.L_x_177) ;  /* 0x000003b000017945 */ /* 0x000fe20003800000 */
[----:B0-----:R-:W-:-:S13]  /*8840*/  ISETP.LT.OR P0, PT, R7, 0x1, !P0 ;  /* 0x000000010700780c */ /* 0x001fda0004701670 */
[----:B------:R-:W-:Y:S05]  /*8850*/  @P0 BRA `(.L_x_178) ;  /* 0x0000000000e00947 */ /* 0x000fea0003800000 */
[----:B------:R-:W-:Y:S01]  /*8860*/  LEA R9, R6, UR27, 0x1 ;  /* 0x0000001b06097c11 */ /* 0x000fe2000f8e08ff */
[----:B------:R-:W-:Y:S01]  /*8870*/  IMAD.MOV.U32 R21, RZ, RZ, RZ ;  /* 0x000000ffff157224 */ /* 0x000fe200078e00ff */
[----:B------:R-:W-:Y:S01]  /*8880*/  LEA R17, R17, UR6, 0x6 ;  /* 0x0000000611117c11 */ /* 0x000fe2000f8e30ff */
[----:B------:R-:W-:Y:S02]  /*8890*/  IMAD.MOV.U32 R6, RZ, RZ, R5 ;  /* 0x000000ffff067224 */ /* 0x000fe400078e0005 */
[----:B------:R-:W-:Y:S02]  /*88a0*/  IMAD.MOV.U32 R7, RZ, RZ, R11 ;  /* 0x000000ffff077224 */ /* 0x000fe400078e000b */
[----:B------:R-:W-:Y:S02]  /*88b0*/  IMAD.MOV.U32 R8, RZ, RZ, R15 ;  /* 0x000000ffff087224 */ /* 0x000fe400078e000f */
[----:B------:R-:W-:-:S07]  /*88c0*/  IMAD.SHL.U32 R18, R9, 0x80, RZ ;  /* 0x0000008009127824 */ /* 0x000fce00078e00ff */
.L_x_181:
[----:B------:R-:W0:Y:S01]  /*88d0*/  S2R R12, SR_CgaCtaId ;  /* 0x00000000000c7919 */ /* 0x000e220000008800 */
[----:B------:R-:W-:Y:S02]  /*88e0*/  MOV R9, 0x400 ;  /* 0x0000040000097802 */ /* 0x000fe40000000f00 */
[----:B------:R-:W-:Y:S02]  /*88f0*/  LOP3.LUT P1, RZ, R0, 0x7f, RZ, 0xc0, !PT ;  /* 0x0000007f00ff7812 */ /* 0x000fe4000782c0ff */
[----:B0-----:R-:W-:Y:S02]  /*8900*/  LEA R19, R12, R9, 0x18 ;  /* 0x000000090c137211 */ /* 0x001fe400078ec0ff */
[----:B------:R-:W-:-:S09]  /*8910*/  SHF.L.U32 R9, R7, 0x1f, RZ ;  /* 0x0000001f07097819 */ /* 0x000fd200000006ff */
[----:B------:R-:W0:Y:S01]  /*8920*/  @!P1 LDC R12, c[0x0][0x500] ;  /* 0x00014000ff0c9b82 */ /* 0x000e220000000800 */
[----:B------:R-:W-:-:S04]  /*8930*/  IMAD R20, R8, 0x8, R19 ;  /* 0x0000000808147824 */ /* 0x000fc800078e0213 */
[----:B------:R-:W1:Y:S02]  /*8940*/  SYNCS.PHASECHK.TRANS64.TRYWAIT P0, [R20+URZ+0x18], R9 ;  /* 0x00001809140075a7 */ /* 0x000e64000800017f */
[----:B-1----:R-:W-:Y:S05]  /*8950*/  @!P0 BRA `(.L_x_179) ;  /* 0x0000000c00548947 */ /* 0x002fea0003800000 */
.L_x_197:
[----:B-1----:R-:W-:Y:S01]  /*8960*/  PRMT R9, R14, 0x9910, RZ ;  /* 0x000099100e097816 */ /* 0x002fe200000000ff */
[----:B0-----:R0:W-:Y:S03]  /*8970*/  @!P1 SYNCS.ARRIVE.TRANS64 RZ, [R20+URZ], R12 ;  /* 0x0000000c14ff99a7 */ /* 0x0011e6000800003f */
[----:B------:R-:W-:-:S13]  /*8980*/  ISETP.NE.AND P0, PT, R9, 0x2, PT ;  /* 0x000000020900780c */ /* 0x000fda0003f05270 */
[----:B0-----:R-:W-:Y:S05]  /*8990*/  @P0 BRA `(.L_x_180) ;  /* 0x0000000000040947 */ /* 0x001fea0003800000 */
[----:B------:R-:W-:Y:S01]  /*89a0*/  BPT.TRAP 0x1 ;  /* 0x000000040000795c */ /* 0x000fe20000300000 */
.L_x_180:
[----:B------:R-:W-:Y:S01]  /*89b0*/  LEA R9, R8, UR27, 0x1 ;  /* 0x0000001b08097c11 */ /* 0x000fe2000f8e08ff */
[----:B------:R-:W-:Y:S01]  /*89c0*/  VIADD R6, R6, 0xffffffff ;  /* 0xffffffff06067836 */ /* 0x000fe20000000000 */
[----:B------:R-:W-:Y:S01]  /*89d0*/  R2UR UR11, R8 ;  /* 0x00000000080b72ca */ /* 0x000fe200000e0000 */
[----:B------:R-:W-:Y:S01]  /*89e0*/  UIADD3 UR16, UP0, UR28, 0xf0, URZ ;  /* 0x000000f01c107890 */ /* 0x000fe2000ff1e03f */
[----:B------:R-:W-:Y:S01]  /*89f0*/  R2UR UR22, R19 ;  /* 0x00000000131672ca */ /* 0x000fe200000e0000 */
[----:B------:R-:W-:Y:S01]  /*8a00*/  IMAD.U32 R9, R9, 0x1000, R19 ;  /* 0x0000100009097824 */ /* 0x000fe200078e0013 */
[----:B------:R-:W-:Y:S01]  /*8a10*/  R2UR UR23, R18 ;  /* 0x00000000121772ca */ /* 0x000fe200000e0000 */
[----:B------:R-:W-:Y:S01]  /*8a20*/  UIADD3 UR32, UP1, UR28, 0x1f0, URZ ;  /* 0x000001f01c207890 */ /* 0x000fe2000ff3e03f */
[----:B------:R-:W-:Y:S01]  /*8a30*/  R2UR UR9, R20 ;  /* 0x00000000140972ca */ /* 0x000fe200000e0000 */
[----:B------:R-:W-:Y:S01]  /*8a40*/  UIADD3.X UR17, URZ, UR29, URZ, UP0, !UPT ;  /* 0x0000001d3f117290 */ /* 0x000fe200087fe43f */
[----:B------:R-:W-:Y:S01]  /*8a50*/  R2UR UR8, R9 ;  /* 0x00000000090872ca */ /* 0x000fe200000e0000 */
[----:B------:R-:W-:Y:S01]  /*8a60*/  UPRMT UR20, URZ, 0x5410, UR15 ;  /* 0x000054103f147896 */ /* 0x000fe2000800000f */
[----:B------:R-:W-:Y:S01]  /*8a70*/  R2UR UR10, R21 ;  /* 0x00000000150a72ca */ /* 0x000fe200000e0000 */
[----:B------:R-:W-:Y:S01]  /*8a80*/  VIADD R8, R8, 0x1 ;  /* 0x0000000108087836 */ /* 0x000fe20000000000 */
[----:B------:R-:W-:Y:S01]  /*8a90*/  R2UR UR12, R16 ;  /* 0x00000000100c72ca */ /* 0x000fe200000e0000 */
[----:B------:R-:W-:Y:S01]  /*8aa0*/  ULEA UR11, UR11, UR7, 0xb ;  /* 0x000000070b0b7291 */ /* 0x000fe2000f8e583f */
[----:B------:R-:W-:Y:S01]  /*8ab0*/  R2UR UR26, R17 ;  /* 0x00000000111a72ca */ /* 0x000fe200000e0000 */
[----:B------:R-:W-:Y:S01]  /*8ac0*/  UPRMT UR30, URZ, 0x5410, UR14 ;  /* 0x000054103f1e7896 */ /* 0x000fe2000800000e */
[----:B------:R-:W-:Y:S01]  /*8ad0*/  ISETP.GT.AND P1, PT, R6, 0x1, PT ;  /* 0x000000010600780c */ /* 0x000fe20003f24270 */
[----:B------:R-:W-:Y:S01]  /*8ae0*/  UIADD3 UR22, UR22, 0x6100, UR11 ;  /* 0x0000610016167890 */ /* 0x000fe2000fffe00b */
[----:B------:R-:W-:Y:S01]  /*8af0*/  ISETP.NE.AND P0, PT, R8, 0x3, PT ;  /* 0x000000030800780c */ /* 0x000fe20003f05270 */
[----:B------:R-:W-:Y:S01]  /*8b00*/  UIADD3.X UR33, URZ, UR29, URZ, UP1, !UPT ;  /* 0x0000001d3f217290 */ /* 0x000fe20008ffe43f */
[----:B------:R-:W-:Y:S01]  /*8b10*/  VIADD R21, R21, 0x20 ;  /* 0x0000002015157836 */ /* 0x000fe20000000000 */
[----:B------:R-:W-:Y:S01]  /*8b20*/  UIADD3 UR8, UR8, 0x100, URZ ;  /* 0x0000010008087890 */ /* 0x000fe2000fffe03f */
[----:B------:R-:W-:Y:S01]  /*8b30*/  SEL R12, RZ, 0x1, P0 ;  /* 0x00000001ff0c7807 */ /* 0x000fe20000000000 */
[----:B------:R-:W-:Y:S01]  /*8b40*/  UMOV UR18, 0x0 ;  /* 0x0000000000127882 */ /* 0x000fe20000000000 */
[----:B------:R-:W-:Y:S01]  /*8b50*/  UMOV UR19, 0x10000000 ;  /* 0x1000000000137882 */ /* 0x000fe20000000000 */
[----:B------:R-:W-:Y:S01]  /*8b60*/  UMOV UR11, UR23 ;  /* 0x00000017000b7c82 */ /* 0x000fe20008000000 */
[----:B------:R-:W-:-:S02]  /*8b70*/  LOP3.LUT R7, R7, R12, RZ, 0x3c, !PT ;  /* 0x0000000c07077212 */ /* 0x000fc400078e3cff */
[----:B------:R-:W-:Y:S02]  /*8b80*/  SEL R8, R8, RZ, P0 ;  /* 0x000000ff08087207 */ /* 0x000fe40000000000 */
[----:B------:R0:W-:Y:S02]  /*8b90*/  UTMALDG.3D.MULTICAST [UR8], [UR16], UR20, desc[UR18] ;  /* 0x00001208100073b4 */ /* 0x0001e40008011814 */
[----:B0-----:R-:W-:Y:S01]  /*8ba0*/  UMOV UR8, UR22 ;  /* 0x0000001600087c82 */ /* 0x001fe20008000000 */
[----:B------:R-:W-:Y:S02]  /*8bb0*/  UMOV UR11, UR26 ;  /* 0x0000001a000b7c82 */ /* 0x000fe40008000000 */
[----:B------:R0:W-:Y:S02]  /*8bc0*/  UTMALDG.3D.MULTICAST [UR8], [UR32], UR30, desc[UR18] ;  /* 0x00001208200073b4 */ /* 0x0001e4000801181e */
[----:B0-----:R-:W-:Y:S05]  /*8bd0*/  @P1 BRA `(.L_x_181) ;  /* 0xfffffffc003c1947 */ /* 0x001fea000383ffff */
.L_x_178:
[----:B------:R-:W-:Y:S05]  /*8be0*/  BSYNC B1 ;  /* 0x0000000000017941 */ /* 0x000fea0003800000 */
.L_x_177:
[----:B------:R-:W-:Y:S01]  /*8bf0*/  LOP3.LUT P1, RZ, R13, 0xff, RZ, 0xc0, !PT ;  /* 0x000000ff0dff7812 */ /* 0x000fe2000782c0ff */
[C---:B------:R-:W-:Y:S01]  /*8c00*/  IMAD.IADD R15, R10.reuse, 0x1, R15 ;  /* 0x000000010a0f7824 */ /* 0x040fe200078e020f */
[----:B------:R-:W-:Y:S01]  /*8c10*/  ULDC.64 UR8, c[0x0][0x650] ;  /* 0x0001940000087ab9 */ /* 0x000fe20000000a00 */
[C---:B------:R-:W-:Y:S01]  /*8c20*/  ISETP.GE.U32.AND P2, PT, R10.reuse, 0x3, PT ;  /* 0x000000030a00780c */ /* 0x040fe20003f46070 */
[----:B------:R-:W-:Y:S01]  /*8c30*/  BSSY B1, `(.L_x_182) ;  /* 0x0000069000017945 */ /* 0x000fe20003800000 */
[----:B------:R-:W-:Y:S01]  /*8c40*/  IMAD.MOV.U32 R17, RZ, RZ, -0x1 ;  /* 0xffffffffff117424 */ /* 0x000fe200078e00ff */
[----:B------:R-:W-:Y:S01]  /*8c50*/  ISETP.GT.U32.AND P0, PT, R15, 0x2, PT ;  /* 0x000000020f00780c */ /* 0x000fe20003f04070 */
[----:B------:R-:W-:Y:S01]  /*8c60*/  IMAD.MOV.U32 R16, RZ, RZ, -0x1 ;  /* 0xffffffffff107424 */ /* 0x000fe200078e00ff */
[----:B------:R-:W-:Y:S02]  /*8c70*/  PRMT R13, RZ, 0x7610, R13 ;  /* 0x00007610ff0d7816 */ /* 0x000fe4000000000d */
[----:B------:R-:W-:-:S03]  /*8c80*/  ISETP.LT.U32.AND P0, PT, R10, 0x3, P0 ;  /* 0x000000030a00780c */ /* 0x000fc60000701070 */
[----:B------:R-:W0:Y:S01]  /*8c90*/  @P1 S2R R7, SR_CgaCtaId ;  /* 0x0000000000071919 */ /* 0x000e220000008800 */
[----:B------:R-:W-:-:S04]  /*8ca0*/  @P1 MOV R6, 0x400 ;  /* 0x0000040000061802 */ /* 0x000fc80000000f00 */
[----:B0-----:R-:W-:Y:S01]  /*8cb0*/  @P1 LEA R8, R7, R6, 0x18 ;  /* 0x0000000607081211 */ /* 0x001fe200078ec0ff */
[----:B------:R-:W-:Y:S01]  /*8cc0*/  IMAD.WIDE.U32 R6, R15, -0x55555555, RZ ;  /* 0xaaaaaaab0f067825 */ /* 0x000fe200078e00ff */
[----:B------:R-:W-:Y:S02]  /*8cd0*/  SEL R6, RZ, 0x1, !P0 ;  /* 0x00000001ff067807 */ /* 0x000fe40004000000 */
[----:B------:R0:W-:Y:S01]  /*8ce0*/  @P1 SYNCS.ARRIVE.TRANS64.A1T0 RZ, [R8+URZ+0x48], RZ ;  /* 0x000048ff08ff19a7 */ /* 0x0001e2000810003f */
[----:B------:R-:W-:Y:S02]  /*8cf0*/  IADD3 R2, P1, R2, UR24, RZ ;  /* 0x0000001802027c10 */ /* 0x000fe4000ff3e0ff */
[----:B------:R-:W-:Y:S01]  /*8d00*/  LOP3.LUT R11, R11, R6, RZ, 0x3c, !PT ;  /* 0x000000060b0b7212 */ /* 0x000fe200078e3cff */
[----:B------:R-:W-:Y:S01]  /*8d10*/  IMAD.MOV.U32 R6, RZ, RZ, -0x1 ;  /* 0xffffffffff067424 */ /* 0x000fe200078e00ff */
[----:B------:R-:W-:Y:S02]  /*8d20*/  IADD3.X R3, R3, UR21, RZ, P1, !PT ;  /* 0x0000001503037c10 */ /* 0x000fe40008ffe4ff */
[----:B------:R-:W-:-:S02]  /*8d30*/  ISETP.GE.U32.AND P0, PT, R2, UR8, PT ;  /* 0x0000000802007c0c */ /* 0x000fc4000bf06070 */
[----:B0-----:R-:W-:Y:S02]  /*8d40*/  SHF.R.U32.HI R8, RZ, 0x1, R7 ;  /* 0x00000001ff087819 */ /* 0x001fe40000011607 */
[----:B------:R-:W-:Y:S02]  /*8d50*/  ISETP.GE.U32.AND.EX P0, PT, R3, UR9, PT, P0 ;  /* 0x0000000903007c0c */ /* 0x000fe4000bf06100 */
[----:B------:R-:W-:Y:S01]  /*8d60*/  @P2 LOP3.LUT R11, R11, 0x1, R8, 0x78, !PT ;  /* 0x000000010b0b2812 */ /* 0x000fe200078e7808 */
[----:B------:R-:W-:Y:S01]  /*8d70*/  IMAD R15, R8, -0x3, R15 ;  /* 0xfffffffd080f7824 */ /* 0x000fe200078e020f */
[----:B------:R-:W-:-:S09]  /*8d80*/  PRMT R7, RZ, 0x7610, R7 ;  /* 0x00007610ff077816 */ /* 0x000fd20000000007 */
[----:B------:R-:W-:Y:S05]  /*8d90*/  @P0 BRA `(.L_x_183) ;  /* 0x0000000400480947 */ /* 0x000fea0003800000 */
[----:B------:R-:W0:Y:S01]  /*8da0*/  S2R R17, SR_CTAID.X ;  /* 0x0000000000117919 */ /* 0x000e220000002500 */
[----:B------:R-:W-:Y:S01]  /*8db0*/  ULDC.64 UR8, c[0x0][0x628] ;  /* 0x00018a0000087ab9 */ /* 0x000fe20000000a00 */
[----:B------:R-:W1:Y:S01]  /*8dc0*/  LDC R18, c[0x0][0x144] ;  /* 0x00005100ff127b82 */ /* 0x000e620000000800 */
[----:B------:R-:W-:Y:S01]  /*8dd0*/  ISETP.NE.U32.AND P0, PT, RZ, UR8, PT ;  /* 0x00000008ff007c0c */ /* 0x000fe2000bf05070 */
[----:B------:R-:W2:Y:S01]  /*8de0*/  S2R R12, SR_CTAID.Y ;  /* 0x00000000000c7919 */ /* 0x000ea20000002600 */
[----:B------:R-:W-:Y:S01]  /*8df0*/  ULDC UR10, c[0x0][0x150] ;  /* 0x00005400000a7ab9 */ /* 0x000fe20000000800 */
[----:B------:R-:W-:Y:S01]  /*8e00*/  ULDC UR11, c[0x0][0x630] ;  /* 0x00018c00000b7ab9 */ /* 0x000fe20000000800 */
[----:B------:R-:W-:Y:S01]  /*8e10*/  ISETP.NE.AND.EX P0, PT, RZ, UR9, PT, P0 ;  /* 0x00000009ff007c0c */ /* 0x000fe2000bf05300 */
[----:B------:R-:W-:Y:S01]  /*8e20*/  IMAD.MOV.U32 R6, RZ, RZ, R2 ;  /* 0x000000ffff067224 */ /* 0x000fe200078e0002 */
[----:B0-----:R-:W-:-:S05]  /*8e30*/  I2FP.F32.U32 R7, R17 ;  /* 0x0000001100077245 */ /* 0x001fca0000201000 */
[----:B------:R-:W-:Y:S01]  /*8e40*/  FMUL R20, R7, UR10 ;  /* 0x0000000a07147c20 */ /* 0x000fe20008400000 */
[----:B------:R-:W-:-:S05]  /*8e50*/  IMAD.MOV.U32 R7, RZ, RZ, R3 ;  /* 0x000000ffff077224 */ /* 0x000fca00078e0003 */
[----:B--2---:R-:W-:Y:S05]  /*8e60*/  @!P0 BRA `(.L_x_184) ;  /* 0x0000000000288947 */ /* 0x004fea0003800000 */
[----:B------:R-:W-:Y:S02]  /*8e70*/  ULDC UR10, c[0x0][0x634] ;  /* 0x00018d00000a7ab9 */ /* 0x000fe40000000800 */
[----:B------:R-:W-:-:S05]  /*8e80*/  IADD3 R7, P0, R2, UR10, RZ ;  /* 0x0000000a02077c10 */ /* 0x000fca000ff1e0ff */
[----:B------:R-:W-:-:S04]  /*8e90*/  IMAD.X R19, RZ, RZ, R3, P0 ;  /* 0x000000ffff137224 */ /* 0x000fc800000e0603 */
[----:B------:R-:W-:-:S04]  /*8ea0*/  IMAD.WIDE.U32 R8, R19, UR8, RZ ;  /* 0x0000000813087c25 */ /* 0x000fc8000f8e00ff */
[----:B------:R-:W-:-:S04]  /*8eb0*/  IMAD.WIDE.U32 R8, P0, R7, UR9, R8 ;  /* 0x0000000907087c25 */ /* 0x000fc8000f800008 */
[----:B------:R-:W-:-:S04]  /*8ec0*/  IMAD.WIDE.U32 R6, R7, UR8, RZ ;  /* 0x0000000807067c25 */ /* 0x000fc8000f8e00ff */
[----:B------:R-:W-:Y:S01]  /*8ed0*/  IMAD.MOV.U32 R6, RZ, RZ, R9 ;  /* 0x000000ffff067224 */ /* 0x000fe200078e0009 */
[----:B------:R-:W-:Y:S01]  /*8ee0*/  IADD3 RZ, P1, R7, R8, RZ ;  /* 0x0000000807ff7210 */ /* 0x000fe20007f3e0ff */
[----:B------:R-:W-:-:S04]  /*8ef0*/  IMAD.X R7, RZ, RZ, RZ, P0 ;  /* 0x000000ffff077224 */ /* 0x000fc800000e06ff */
[----:B------:R-:W-:-:S08]  /*8f00*/  IMAD.WIDE.U32.X R6, R19, UR9, R6, P1 ;  /* 0x0000000913067c25 */ /* 0x000fd000088e0406 */
.L_x_184:
[--C-:B------:R-:W-:Y:S01]  /*8f10*/  SHF.R.U64 R16, R6, UR11, R7.reuse ;  /* 0x0000000b06107c19 */ /* 0x100fe20008001207 */
[----:B------:R-:W0:Y:S01]  /*8f20*/  F2I.U32.TRUNC.NTZ R20, R20 ;  /* 0x0000001400147305 */ /* 0x000e22000020f000 */
[----:B------:R-:W-:Y:S01]  /*8f30*/  SHF.R.U32.HI R6, RZ, UR11, R7 ;  /* 0x0000000bff067c19 */ /* 0x000fe20008011607 */
[----:B------:R-:W-:Y:S01]  /*8f40*/  ULDC.64 UR8, c[0x0][0x620] ;  /* 0x0001880000087ab9 */ /* 0x000fe20000000a00 */
[----:B------:R-:W-:Y:S01]  /*8f50*/  IADD3 R9, P0, RZ, -R16, RZ ;  /* 0x80000010ff097210 */ /* 0x000fe20007f1e0ff */
[----:B------:R-:W-:Y:S01]  /*8f60*/  ULDC.64 UR10, c[0x0][0x640] ;  /* 0x00019000000a7ab9 */ /* 0x000fe20000000a00 */
[----:B------:R-:W2:Y:S03]  /*8f70*/  LDC R21, c[0x0][0x148] ;  /* 0x00005200ff157b82 */ /* 0x000ea60000000800 */
[----:B------:R-:W-:Y:S01]  /*8f80*/  IMAD.X R6, RZ, RZ, ~R6, P0 ;  /* 0x000000ffff067224 */ /* 0x000fe200000e0e06 */
[----:B------:R-:W-:-:S03]  /*8f90*/  ISETP.NE.U32.AND P0, PT, RZ, UR10, PT ;  /* 0x0000000aff007c0c */ /* 0x000fc6000bf05070 */
[----:B------:R-:W-:Y:S01]  /*8fa0*/  IMAD R8, R6, UR8, RZ ;  /* 0x0000000806087c24 */ /* 0x000fe2000f8e02ff */
[----:B------:R-:W-:Y:S01]  /*8fb0*/  ISETP.NE.AND.EX P0, PT, RZ, UR11, PT, P0 ;  /* 0x0000000bff007c0c */ /* 0x000fe2000bf05300 */
[----:B------:R-:W-:Y:S01]  /*8fc0*/  IMAD.WIDE.U32 R6, R9, UR8, R2 ;  /* 0x0000000809067c25 */ /* 0x000fe2000f8e0002 */
[----:B------:R-:W-:-:S03]  /*8fd0*/  ULDC UR8, c[0x0][0x618] ;  /* 0x0001860000087ab9 */ /* 0x000fc60000000800 */
[----:B------:R-:W-:Y:S01]  /*8fe0*/  IMAD R9, R9, UR9, R8 ;  /* 0x0000000909097c24 */ /* 0x000fe2000f8e0208 */
[----:B------:R-:W-:Y:S01]  /*8ff0*/  ULDC UR9, c[0x0][0x154] ;  /* 0x0000550000097ab9 */ /* 0x000fe20000000800 */
[----:B0-----:R-:W-:Y:S02]  /*9000*/  IMAD.MOV R8, RZ, RZ, -R20 ;  /* 0x000000ffff087224 */ /* 0x001fe400078e0a14 */
[----:B------:R-:W-:Y:S02]  /*9010*/  IMAD.IADD R7, R7, 0x1, R9 ;  /* 0x0000000107077824 */ /* 0x000fe400078e0209 */
[----:B-1----:R-:W-:Y:S01]  /*9020*/  IMAD R17, R18, R8, R17 ;  /* 0x0000000812117224 */ /* 0x002fe200078e0211 */
[----:B------:R-:W-:Y:S02]  /*9030*/  I2FP.F32.U32 R8, R12 ;  /* 0x0000000c00087245 */ /* 0x000fe40000201000 */
[--C-:B------:R-:W-:Y:S02]  /*9040*/  SHF.R.U64 R18, R6, UR8, R7.reuse ;  /* 0x0000000806127c19 */ /* 0x100fe40008001207 */
[----:B------:R-:W-:Y:S01]  /*9050*/  SHF.R.U32.HI R7, RZ, UR8, R7 ;  /* 0x00000008ff077c19 */ /* 0x000fe20008011607 */
[----:B------:R-:W-:Y:S01]  /*9060*/  FMUL R8, R8, UR9 ;  /* 0x0000000908087c20 */ /* 0x000fe20008400000 */
[----:B------:R-:W-:-:S02]  /*9070*/  ULDC UR8, c[0x0][0x608] ;  /* 0x0001820000087ab9 */ /* 0x000fc40000000800 */
[--C-:B------:R-:W-:Y:S01]  /*9080*/  SHF.R.U64 R20, R18, UR8, R7.reuse ;  /* 0x0000000812147c19 */ /* 0x100fe20008001207 */
[----:B------:R0:W1:Y:S01]  /*9090*/  F2I.U32.TRUNC.NTZ R22, R8 ;  /* 0x0000000800167305 */ /* 0x000062000020f000 */
[----:B------:R-:W-:Y:S01]  /*90a0*/  SHF.R.U32.HI R7, RZ, UR8, R7 ;  /* 0x00000008ff077c19 */ /* 0x000fe20008011607 */
[----:B------:R-:W-:-:S03]  /*90b0*/  ULDC UR8, c[0x0][0x658] ;  /* 0x0001960000087ab9 */ /* 0x000fc60000000800 */
[--C-:B------:R-:W-:Y:S02]  /*90c0*/  SHF.R.U64 R19, R20, UR8, R7.reuse ;  /* 0x0000000814137c19 */ /* 0x100fe40008001207 */
[----:B------:R-:W-:-:S03]  /*90d0*/  SHF.R.U32.HI R23, RZ, UR8, R7 ;  /* 0x00000008ff177c19 */ /* 0x000fc60008011607 */
[----:B------:R-:W-:Y:S02]  /*90e0*/  IMAD.MOV.U32 R6, RZ, RZ, R19 ;  /* 0x000000ffff067224 */ /* 0x000fe400078e0013 */
[----:B------:R-:W-:Y:S01]  /*90f0*/  IMAD.MOV.U32 R7, RZ, RZ, R23 ;  /* 0x000000ffff077224 */ /* 0x000fe200078e0017 */
[----:B0-----:R-:W-:Y:S06]  /*9100*/  @!P0 BRA `(.L_x_185) ;  /* 0x0000000000288947 */ /* 0x001fec0003800000 */
        /* <DEDUP_REMOVED lines=10> */
.L_x_185:
[----:B------:R-:W-:Y:S01]  /*91b0*/  ULDC UR8, c[0x0][0x648] ;  /* 0x0001920000087ab9 */ /* 0x000fe20000000800 */
[----:B-1----:R-:W-:Y:S01]  /*91c0*/  IMAD.MOV R22, RZ, RZ, -R22 ;  /* 0x000000ffff167224 */ /* 0x002fe200078e0a16 */
[----:B------:R-:W-:Y:S01]  /*91d0*/  SHF.R.U64 R7, R6, UR8, R7 ;  /* 0x0000000806077c19 */ /* 0x000fe20008001207 */
[----:B------:R-:W-:Y:S01]  /*91e0*/  ULDC UR8, c[0x0][0x638] ;  /* 0x00018e0000087ab9 */ /* 0x000fe20000000800 */
[----:B------:R-:W-:Y:S01]  /*91f0*/  LOP3.LUT R6, R20, UR13, RZ, 0xc0, !PT ;  /* 0x0000000d14067c12 */ /* 0x000fe2000f8ec0ff */
[----:B--2---:R-:W-:Y:S01]  /*9200*/  @P3 IMAD R17, R21, R22, R12 ;  /* 0x0000001615113224 */ /* 0x004fe200078e020c */
[----:B------:R-:W-:Y:S01]  /*9210*/  LOP3.LUT R18, R18, UR4, RZ, 0xc0, !PT ;  /* 0x0000000412127c12 */ /* 0x000fe2000f8ec0ff */
[----:B------:R-:W-:Y:S01]  /*9220*/  IMAD.MOV R8, RZ, RZ, -R7 ;  /* 0x000000ffff087224 */ /* 0x000fe200078e0a07 */
[----:B------:R-:W-:Y:S01]  /*9230*/  ULDC UR9, c[0x0][0x610] ;  /* 0x0001840000097ab9 */ /* 0x000fe20000000800 */
[----:B------:R-:W-:Y:S02]  /*9240*/  IMAD R6, R7, UR5, R6 ;  /* 0x0000000507067c24 */ /* 0x000fe4000f8e0206 */
[----:B------:R-:W-:Y:S01]  /*9250*/  IMAD R19, R8, UR8, R19 ;  /* 0x0000000808137c24 */ /* 0x000fe2000f8e0213 */
[----:B------:R-:W-:Y:S01]  /*9260*/  ULDC UR8, c[0x0][0x600] ;  /* 0x0001800000087ab9 */ /* 0x000fe20000000800 */
[----:B------:R-:W-:-:S02]  /*9270*/  IMAD R6, R6, UR9, R17 ;  /* 0x0000000906067c24 */ /* 0x000fc4000f8e0211 */
[----:B------:R-:W-:Y:S02]  /*9280*/  IMAD R19, R19, UR8, R18 ;  /* 0x0000000813137c24 */ /* 0x000fe4000f8e0212 */
[----:B------:R-:W-:-:S03]  /*9290*/  IMAD.MOV.U32 R7, RZ, RZ, 0x1 ;  /* 0x00000001ff077424 */ /* 0x000fc600078e00ff */
[----:B------:R-:W-:Y:S02]  /*92a0*/  SEL R17, R19, R6, !P3 ;  /* 0x0000000613117207 */ /* 0x000fe40005800000 */
[----:B------:R-:W-:-:S07]  /*92b0*/  SEL R6, R6, R19, !P3 ;  /* 0x0000001306067207 */ /* 0x000fce0005800000 */
.L_x_183:
[----:B------:R-:W-:Y:S05]  /*92c0*/  BSYNC B1 ;  /* 0x0000000000017941 */ /* 0x000fea0003800000 */
.L_x_182:
[----:B------:R-:W-:-:S13]  /*92d0*/  LOP3.LUT P0, RZ, R7, 0xff, RZ, 0xc0, !PT ;  /* 0x000000ff07ff7812 */ /* 0x000fda000780c0ff */
[----:B------:R-:W-:Y:S05]  /*92e0*/  @P0 BRA `(.L_x_186) ;  /* 0xfffffff400400947 */ /* 0x000fea000383ffff */
[----:B------:R-:W-:Y:S05]  /*92f0*/  BSYNC B0 ;  /* 0x0000000000007941 */ /* 0x000fea0003800000 */
.L_x_175:
[----:B------:R-:W-:-:S03]  /*9300*/  UMOV UR8, 0xffffffff ;  /* 0xffffffff00087882 */ /* 0x000fc60000000000 */
[----:B------:R-:W-:Y:S05]  /*9310*/  BRA.DIV UR8, `(.L_x_187) ;  /* 0x0000000208f87947 */ /* 0x000fea000b800000 */
[----:B------:R-:W-:-:S13]  /*9320*/  ELECT P0, URZ, PT ;  /* 0x00000000003f782f */ /* 0x000fda0003800000 */
.L_x_200:
[----:B------:R-:W-:Y:S04]  /*9330*/  BSSY B0, `(.L_x_188) ;  /* 0x0000022000007945 */ /* 0x000fe80003800000 */
[----:B------:R-:W-:Y:S05]  /*9340*/  @!P0 BRA `(.L_x_189) ;  /* 0x0000000000808947 */ /* 0x000fea0003800000 */
[----:B------:R-:W-:-:S04]  /*9350*/  LOP3.LUT R4, R4, 0x2, RZ, 0xfc, !PT ;  /* 0x0000000204047812 */ /* 0x000fc800078efcff */
[----:B------:R-:W-:-:S13]  /*9360*/  ISETP.NE.AND P0, PT, R4, 0x3, PT ;  /* 0x000000030400780c */ /* 0x000fda0003f05270 */
[----:B------:R-:W-:Y:S05]  /*9370*/  @!P0 BRA `(.L_x_190) ;  /* 0x0000000000048947 */ /* 0x000fea0003800000 */
[----:B------:R-:W-:Y:S01]  /*9380*/  BPT.TRAP 0x1 ;  /* 0x000000040000795c */ /* 0x000fe20000300000 */
.L_x_190:
[----:B------:R-:W0:Y:S01]  /*9390*/  S2R R3, SR_CgaCtaId ;  /* 0x0000000000037919 */ /* 0x000e220000008800 */
[----:B------:R-:W-:-:S04]  /*93a0*/  MOV R0, 0x400 ;  /* 0x0000040000007802 */ /* 0x000fc80000000f00 */
[----:B0-----:R-:W-:Y:S02]  /*93b0*/  LEA R0, R3, R0, 0x18 ;  /* 0x0000000003007211 */ /* 0x001fe400078ec0ff */
[----:B------:R-:W-:-:S03]  /*93c0*/  SHF.L.U32 R3, R11, 0x1f, RZ ;  /* 0x0000001f0b037819 */ /* 0x000fc600000006ff */
[----:B------:R-:W-:-:S04]  /*93d0*/  VIADD R0, R0, 0x18 ;  /* 0x0000001800007836 */ /* 0x000fc80000000000 */
[C---:B------:R-:W-:Y:S02]  /*93e0*/  IMAD R4, R15.reuse, 0x8, R0 ;  /* 0x000000080f047824 */ /* 0x040fe400078e0200 */
[----:B------:R-:W-:Y:S02]  /*93f0*/  VIADD R15, R15, 0x1 ;  /* 0x000000010f0f7836 */ /* 0x000fe40000000000 */
[----:B------:R-:W0:Y:S03]  /*9400*/  SYNCS.PHASECHK.TRANS64.TRYWAIT P0, [R4+URZ], R3 ;  /* 0x00000003040075a7 */ /* 0x000e26000800017f */
[----:B------:R-:W-:-:S04]  /*9410*/  ISETP.NE.AND P1, PT, R15, 0x3, PT ;  /* 0x000000030f00780c */ /* 0x000fc80003f25270 */
[----:B------:R-:W-:Y:S02]  /*9420*/  SEL R2, RZ, 0x1, P1 ;  /* 0x00000001ff027807 */ /* 0x000fe40000800000 */
[----:B------:R-:W-:Y:S02]  /*9430*/  SEL R15, R15, RZ, P1 ;  /* 0x000000ff0f0f7207 */ /* 0x000fe40000800000 */
[----:B------:R-:W-:-:S03]  /*9440*/  LOP3.LUT R11, R11, R2, RZ, 0x3c, !PT ;  /* 0x000000020b0b7212 */ /* 0x000fc600078e3cff */
[----:B------:R-:W-:Y:S01]  /*9450*/  IMAD R6, R15, 0x8, R0 ;  /* 0x000000080f067824 */ /* 0x000fe200078e0200 */
[----:B------:R-:W-:Y:S01]  /*9460*/  SHF.L.U32 R5, R11, 0x1f, RZ ;  /* 0x0000001f0b057819 */ /* 0x000fe200000006ff */
[----:B0-----:R-:W-:Y:S06]  /*9470*/  @!P0 BRA `(.L_x_191) ;  /* 0x0000000000c08947 */ /* 0x001fec0003800000 */
.L_x_201:
[----:B------:R-:W1:Y:S01]  /*9480*/  SYNCS.PHASECHK.TRANS64.TRYWAIT P0, [R6+URZ], R5 ;  /* 0x00000005060075a7 */ /* 0x000e62000800017f */
[----:B------:R-:W-:-:S05]  /*9490*/  VIADD R2, R15, 0x1 ;  /* 0x000000010f027836 */ /* 0x000fca0000000000 */
[----:B------:R-:W-:-:S04]  /*94a0*/  ISETP.NE.AND P1, PT, R2, 0x3, PT ;  /* 0x000000030200780c */ /* 0x000fc80003f25270 */
[----:B0-----:R-:W-:Y:S02]  /*94b0*/  SEL R4, RZ, 0x1, P1 ;  /* 0x00000001ff047807 */ /* 0x001fe40000800000 */
[----:B------:R-:W-:Y:S02]  /*94c0*/  SEL R3, R2, RZ, P1 ;  /* 0x000000ff02037207 */ /* 0x000fe40000800000 */
[----:B------:R-:W-:Y:S01]  /*94d0*/  LOP3.LUT R4, R11, R4, RZ, 0x3c, !PT ;  /* 0x000000040b047212 */ /* 0x000fe200078e3cff */
[----:B-1----:R-:W-:Y:S06]  /*94e0*/  @!P0 BRA `(.L_x_192) ;  /* 0x0000000000b88947 */ /* 0x002fec0003800000 */
.L_x_202:
[----:B------:R-:W-:Y:S01]  /*94f0*/  IMAD R3, R3, 0x8, R0 ;  /* 0x0000000803037824 */ /* 0x000fe200078e0200 */
[----:B------:R-:W-:-:S07]  /*9500*/  SHF.L.U32 R0, R4, 0x1f, RZ ;  /* 0x0000001f04007819 */ /* 0x000fce00000006ff */
.L_x_193:
[----:B-1----:R1:W2:Y:S02]  /*9510*/  SYNCS.PHASECHK.TRANS64.TRYWAIT P0, [R3+URZ], R0 ;  /* 0x00000000030075a7 */ /* 0x0022a4000800017f */
[----:B--2---:R-:W-:Y:S05]  /*9520*/  @!P0 NANOSLEEP.SYNCS 0x989680 ;  /* 0x009896800000895d */ /* 0x004fea0003900000 */
[----:B------:R-:W2:Y:S02]  /*9530*/  @!P0 SYNCS.PHASECHK.TRANS64 P0, [R3+URZ], R0 ;  /* 0x00000000030085a7 */ /* 0x000ea4000800007f */
[----:B--2---:R-:W-:Y:S05]  /*9540*/  @!P0 BRA `(.L_x_193) ;  /* 0xfffffffc00f08947 */ /* 0x004fea000383ffff */
.L_x_189:
[----:B------:R-:W-:Y:S05]  /*9550*/  BSYNC B0 ;  /* 0x0000000000007941 */ /* 0x000fea0003800000 */
.L_x_188:
[----:B------:R-:W-:Y:S05]  /*9560*/  EXIT ;  /* 0x000000000000794d */ /* 0x000fea0003800000 */
.L_x_21:
[----:B-1----:R-:W-:-:S04]  /*9570*/  IMAD.U32 R13, RZ, RZ, UR7 ;  /* 0x00000007ff0d7e24 */ /* 0x002fc8000f8e00ff */
[----:B------:R1:W4:Y:S03]  /*9580*/  SYNCS.PHASECHK.TRANS64.TRYWAIT P0, [R13+URZ], R12 ;  /* 0x0000000c0d0075a7 */ /* 0x000326000800017f */
[----:B----4-:R-:W-:Y:S05]  /*9590*/  @!P0 NANOSLEEP.SYNCS 0x989680 ;  /* 0x009896800000895d */ /* 0x010fea0003900000 */
[----:B------:R-:W4:Y:S02]  /*95a0*/  @!P0 SYNCS.PHASECHK.TRANS64 P0, [R13+URZ], R12 ;  /* 0x0000000c0d0085a7 */ /* 0x000f24000800007f */
[----:B----4-:R-:W-:Y:S05]  /*95b0*/  @!P0 BRA `(.L_x_21) ;  /* 0xfffffffc00ec8947 */ /* 0x010fea000383ffff */
[----:B------:R-:W-:Y:S05]  /*95c0*/  BRA `(.L_x_20) ;  /* 0xffffff80008c7947 */ /* 0x000fea000383ffff */
.L_x_27:
[----:B-1----:R-:W-:-:S04]  /*95d0*/  IMAD.U32 R15, RZ, RZ, UR12 ;  /* 0x0000000cff0f7e24 */ /* 0x002fc8000f8e00ff */
[----:B------:R1:W4:Y:S03]  /*95e0*/  SYNCS.PHASECHK.TRANS64.TRYWAIT P0, [R15+URZ], R14 ;  /* 0x0000000e0f0075a7 */ /* 0x000326000800017f */
[----:B----4-:R-:W-:Y:S05]  /*95f0*/  @!P0 NANOSLEEP.SYNCS 0x989680 ;  /* 0x009896800000895d */ /* 0x010fea0003900000 */
[----:B------:R-:W4:Y:S02]  /*9600*/  @!P0 SYNCS.PHASECHK.TRANS64 P0, [R15+URZ], R14 ;  /* 0x0000000e0f0085a7 */ /* 0x000f24000800007f */
[----:B----4-:R-:W-:Y:S05]  /*9610*/  @!P0 BRA `(.L_x_27) ;  /* 0xfffffffc00ec8947 */ /* 0x010fea000383ffff */
[----:B------:R-:W-:Y:S05]  /*9620*/  BRA `(.L_x_26) ;  /* 0xffffff8800c87947 */ /* 0x000fea000383ffff */
.L_x_176:
[----:B------:R-:W-:Y:S01]  /*9630*/  BSSY B1, `(.L_x_194) ;  /* 0x0000006000017945 */ /* 0x000fe20003800000 */
[----:B------:R-:W-:-:S07]  /*9640*/  IMAD.MOV.U32 R7, RZ, RZ, -0x1 ;  /* 0xffffffffff077424 */ /* 0x000fce00078e00ff */
[----:B------:R-:W-:Y:S05]  /*9650*/  WARPSYNC.COLLECTIVE R7, `(.L_x_195) ;  /* 0x00000000070c7348 */ /* 0x000fea0003c00000 */
[----:B------:R-:W-:Y:S02]  /*9660*/  ELECT P0, UR62, PT ;  /* 0x00000000003e782f */ /* 0x000fe40003800000 */
[----:B------:R-:W-:Y:S01]  /*9670*/  MOV R7, UR62 ;  /* 0x0000003e00077c02 */ /* 0x000fe20008000f00 */
[----:B------:R-:W-:Y:S10]  /*9680*/  ENDCOLLECTIVE ;  /* 0x000000000000791b */ /* 0x000ff40003800000 */
.L_x_195:
[----:B------:R-:W-:Y:S05]  /*9690*/  BSYNC B1 ;  /* 0x0000000000017941 */ /* 0x000fea0003800000 */
.L_x_194:
[----:B------:R-:W-:Y:S05]  /*96a0*/  BRA `(.L_x_196) ;  /* 0xfffffff0005c7947 */ /* 0x000fea000383ffff */
.L_x_179:
[----:B-1----:R1:W2:Y:S02]  /*96b0*/  SYNCS.PHASECHK.TRANS64.TRYWAIT P0, [R20+URZ+0x18], R9 ;  /* 0x00001809140075a7 */ /* 0x0022a4000800017f */
[----:B--2---:R-:W-:Y:S05]  /*96c0*/  @!P0 NANOSLEEP.SYNCS 0x989680 ;  /* 0x009896800000895d */ /* 0x004fea0003900000 */
[----:B------:R-:W2:Y:S02]  /*96d0*/  @!P0 SYNCS.PHASECHK.TRANS64 P0, [R20+URZ+0x18], R9 ;  /* 0x00001809140085a7 */ /* 0x000ea4000800007f */
[----:B--2---:R-:W-:Y:S05]  /*96e0*/  @!P0 BRA `(.L_x_179) ;  /* 0xfffffffc00f08947 */ /* 0x004fea000383ffff */
[----:B------:R-:W-:Y:S05]  /*96f0*/  BRA `(.L_x_197) ;  /* 0xfffffff000987947 */ /* 0x000fea000383ffff */
.L_x_187:
[----:B------:R-:W-:Y:S01]  /*9700*/  BSSY B0, `(.L_x_198) ;  /* 0x0000006000007945 */ /* 0x000fe20003800000 */
[----:B------:R-:W-:-:S07]  /*9710*/  IMAD.MOV.U32 R7, RZ, RZ, -0x1 ;  /* 0xffffffffff077424 */ /* 0x000fce00078e00ff */
[----:B------:R-:W-:Y:S05]  /*9720*/  WARPSYNC.COLLECTIVE R7, `(.L_x_199) ;  /* 0x00000000070c7348 */ /* 0x000fea0003c00000 */
[----:B------:R-:W-:Y:S02]  /*9730*/  ELECT P0, UR62, PT ;  /* 0x00000000003e782f */ /* 0x000fe40003800000 */
[----:B------:R-:W-:Y:S01]  /*9740*/  MOV R7, UR62 ;  /* 0x0000003e00077c02 */ /* 0x000fe20008000f00 */
[----:B------:R-:W-:Y:S10]  /*9750*/  ENDCOLLECTIVE ;  /* 0x000000000000791b */ /* 0x000ff40003800000 */
.L_x_199:
[----:B------:R-:W-:Y:S05]  /*9760*/  BSYNC B0 ;  /* 0x0000000000007941 */ /* 0x000fea0003800000 */
.L_x_198:
[----:B------:R-:W-:Y:S05]  /*9770*/  BRA `(.L_x_200) ;  /* 0xfffffff800ec7947 */ /* 0x000fea000383ffff */
.L_x_191:
[----:B0-----:R0:W1:Y:S02]  /*9780*/  SYNCS.PHASECHK.TRANS64.TRYWAIT P0, [R4+URZ], R3 ;  /* 0x00000003040075a7 */ /* 0x001064000800017f */
[----:B-1----:R-:W-:Y:S05]  /*9790*/  @!P0 NANOSLEEP.SYNCS 0x989680 ;  /* 0x009896800000895d */ /* 0x002fea0003900000 */
[----:B------:R-:W1:Y:S02]  /*97a0*/  @!P0 SYNCS.PHASECHK.TRANS64 P0, [R4+URZ], R3 ;  /* 0x00000003040085a7 */ /* 0x000e64000800007f */
[----:B-1----:R-:W-:Y:S05]  /*97b0*/  @!P0 BRA `(.L_x_191) ;  /* 0xfffffffc00f08947 */ /* 0x002fea000383ffff */
[----:B------:R-:W-:Y:S05]  /*97c0*/  BRA `(.L_x_201) ;  /* 0xfffffffc002c7947 */ /* 0x000fea000383ffff */
.L_x_192:
[----:B0-----:R0:W1:Y:S02]  /*97d0*/  SYNCS.PHASECHK.TRANS64.TRYWAIT P0, [R6+URZ], R5 ;  /* 0x00000005060075a7 */ /* 0x001064000800017f */
[----:B-1----:R-:W-:Y:S05]  /*97e0*/  @!P0 NANOSLEEP.SYNCS 0x989680 ;  /* 0x009896800000895d */ /* 0x002fea0003900000 */
[----:B------:R-:W1:Y:S02]  /*97f0*/  @!P0 SYNCS.PHASECHK.TRANS64 P0, [R6+URZ], R5 ;  /* 0x00000005060085a7 */ /* 0x000e64000800007f */
[----:B-1----:R-:W-:Y:S05]  /*9800*/  @!P0 BRA `(.L_x_192) ;  /* 0xfffffffc00f08947 */ /* 0x002fea000383ffff */
[----:B------:R-:W-:Y:S05]  /*9810*/  BRA `(.L_x_202) ;  /* 0xfffffffc00347947 */ /* 0x000fea000383ffff */
.L_x_203:
[----:B------:R-:W-:-:S00]  /*9820*/  BRA `(.L_x_203) ;  /* 0xfffffffc00fc7947 */ /* 0x000fc0000383ffff */
[----:B------:R-:W-:-:S00]  /*9830*/  NOP ;  /* 0x0000000000007918 */ /* 0x000fc00000000000 */
        /* <DEDUP_REMOVED lines=12> */
.L_x_204:


//--------------------- .nv.shared._ZN7cutlass13device_kernelINS_4gemm6kernel13GemmUniversalIN4cute5tupleIJiiiiEEENS1_10collective13CollectiveMmaINS1_37MainloopSm90TmaGmmaWarpSpecializedFP8ILi3ENS5_IJNS4_1CILi2EEESB_NSA_ILi1EEEEEENS1_35KernelTmaWarpSpecializedCooperativeEEENS5_IJNSA_ILi256EEENSA_ILi64EEENSA_ILi32EEEEEENS_12float_e4m3_tENS5_IJlSC_lEEESK_SL_NS4_8TiledMMAINS4_8MMA_AtomIJNS4_4SM904GMMA30MMA_64x64x32_F32E4M3E4M3_SS_TNILNSP_7ScaleInE1ELSR_1EEEEEENS4_6LayoutINS5_IJSB_SC_SC_EEENS5_IJSC_NSA_ILi0EEESW_EEEEENS5_IJNS4_10UnderscoreESZ_SZ_EEEEENS4_23SM90_TMA_LOAD_MULTICASTENS4_14ComposedLayoutINS4_7SwizzleILi1ELi4ELi3EEENS4_18smem_ptr_flag_bitsILi8EEENSU_INS5_IJNSA_ILi8EEESI_EEENS5_IJSI_SC_EEEEEEEvNS4_8identityES12_S1C_vS1D_EENS_8epilogue10collective6detail29Sm90TmaWarpSpecializedAdapterINS1G_15DefaultEpilogueISK_SL_SL_NS1F_6thread17LinearCombinationISK_Li1EffLNS1K_9ScaleType4KindE0ELNS_15FloatRoundStyleE2ESK_EENS1_15EpilogueDefaultEEEEEvvEEEEvNT_6ParamsE --------------------------
	.section	.nv.shared._ZN7cutlass13device_kernelINS_4gemm6kernel13GemmUniversalIN4cute5tupleIJiiiiEEENS1_10collective13CollectiveMmaINS1_37MainloopSm90TmaGmmaWarpSpecializedFP8ILi3ENS5_IJNS4_1CILi2EEESB_NSA_ILi1EEEEEENS1_35KernelTmaWarpSpecializedCooperativeEEENS5_IJNSA_ILi256EEENSA_ILi64EEENSA_ILi32EEEEEENS_12float_e4m3_tENS5_IJlSC_lEEESK_SL_NS4_8TiledMMAINS4_8MMA_AtomIJNS4_4SM904GMMA30MMA_64x64x32_F32E4M3E4M3_SS_TNILNSP_7ScaleInE1ELSR_1EEEEEENS4_6LayoutINS5_IJSB_SC_SC_EEENS5_IJSC_NSA_ILi0EEESW_EEEEENS5_IJNS4_10UnderscoreESZ_SZ_EEEEENS4_23SM90_TMA_LOAD_MULTICASTENS4_14ComposedLayoutINS4_7SwizzleILi1ELi4ELi3EEENS4_18smem_ptr_flag_bitsILi8EEENSU_INS5_IJNSA_ILi8EEESI_EEENS5_IJSI_SC_EEEEEEEvNS4_8identityES12_S1C_vS1D_EENS_8epilogue10collective6detail29Sm90TmaWarpSpecializedAdapterINS1G_15DefaultEpilogueISK_SL_SL_NS1F_6thread17LinearCombinationISK_Li1EffLNS1K_9ScaleType4KindE0ELNS_15FloatRoundStyleE2ESK_EENS1_15EpilogueDefaultEEEEEvvEEEEvNT_6ParamsE,"aw",@nobits
	.sectionflags	@""
	.align	16
	.zero		1024


//--------------------- .nv.shared.reserved.0     --------------------------
	.section	.nv.shared.reserved.0,"aw",@nobits
	.weak		__nv_reservedSMEM_offset_0_alias
	.size		__nv_reservedSMEM_offset_0_alias, 0, 0
	.other		__nv_reservedSMEM_offset_0_alias,@"STO_CUDA_RESERVED_SHARED STV_DEFAULT"
__nv_reservedSMEM_offset_0_alias:
	.zero		0


//--------------------- .nv.global                --------------------------
	.section	.nv.global,"aw",@nobits
.nv.global:
	.type		_ZN39_INTERNAL_7703f670_4_k_cu_b4632e09_51094cute1_E,@object
	.size		_ZN39_INTERNAL_7703f670_4_k_cu_b4632e09_51094cute1_E,(_ZN39_INTERNAL_7703f670_4_k_cu_b4632e09_51094cuda3std3__45__cpo6cbeginE - _ZN39_INTERNAL_7703f670_4_k_cu_b4632e09_51094cute1_E)
_ZN39_INTERNAL_7703f670_4_k_cu_b4632e09_51094cute1_E:
	.zero		1
	.type		_ZN39_INTERNAL_7703f670_4_k_cu_b4632e09_51094cuda3std3__45__cpo6cbeginE,@object
	.size		_ZN39_INTERNAL_7703f670_4_k_cu_b4632e09_51094cuda3std3__45__cpo6cbeginE,(_ZN39_INTERNAL_7703f670_4_k_cu_b4632e09_51094cuda3std3__48in_placeE - _ZN39_INTERNAL_7703f670_4_k_cu_b4632e09_51094cuda3std3__45__cpo6cbeginE)
_ZN39_INTERNAL_7703f670_4_k_cu_b4632e09_51094cuda3std3__45__cpo6cbeginE:
	.zero		1
	.type		_ZN39_INTERNAL_7703f670_4_k_cu_b4632e09_51094cuda3std3__48in_placeE,@object
	.size		_ZN39_INTERNAL_7703f670_4_k_cu_b4632e09_51094cuda3std3__48in_placeE,(_ZN39_INTERNAL_7703f670_4_k_cu_b4632e09_51094cuda3std6ranges3__45__cpo9iter_moveE - _ZN39_INTERNAL_7703f670_4_k_cu_b4632e09_51094cuda3std3__48in_placeE)
_ZN39_INTERNAL_7703f670_4_k_cu_b4632e09_51094cuda3std3__48in_placeE:
	.zero		1
	.type		_ZN39_INTERNAL_7703f670_4_k_cu_b4632e09_51094cuda3std6ranges3__45__cpo9iter_moveE,@object
	.size		_ZN39_INTERNAL_7703f670_4_k_cu_b4632e09_51094cuda3std6ranges3__45__cpo9iter_moveE,(_ZN39_INTERNAL_7703f670_4_k_cu_b4632e09_51094cuda3std3__45__cpo5beginE - _ZN39_INTERNAL_7703f670_4_k_cu_b4632e09_51094cuda3std6ranges3__45__cpo9iter_moveE)
_ZN39_INTERNAL_7703f670_4_k_cu_b4632e09_51094cuda3std6ranges3__45__cpo9iter_moveE:
	.zero		1
	.type		_ZN39_INTERNAL_7703f670_4_k_cu_b4632e09_51094cuda3std3__45__cpo5beginE,@object
	.size		_ZN39_INTERNAL_7703f670_4_k_cu_b4632e09_51094cuda3std3__45__cpo5beginE,(_ZN39_INTERNAL_7703f670_4_k_cu_b4632e09_51094cuda3std3__441_GLOBAL__N__7703f670_4_k_cu_b4632e09_51096ignoreE - _ZN39_INTERNAL_7703f670_4_k_cu_b4632e09_51094cuda3std3__45__cpo5beginE)
_ZN39_INTERNAL_7703f670_4_k_cu_b4632e09_51094cuda3std3__45__cpo5beginE:
	.zero		1
	.type		_ZN39_INTERNAL_7703f670_4_k_cu_b4632e09_51094cuda3std3__441_GLOBAL__N__7703f670_4_k_cu_b4632e09_51096ignoreE,@object
	.size		_ZN39_INTERNAL_7703f670_4_k_cu_b4632e09_51094cuda3std3__441_GLOBAL__N__7703f670_4_k_cu_b4632e09_51096ignoreE,(_ZN39_INTERNAL_7703f670_4_k_cu_b4632e09_51094cute7productE - _ZN39_INTERNAL_7703f670_4_k_cu_b4632e09_51094cuda3std3__441_GLOBAL__N__7703f670_4_k_cu_b4632e09_51096ignoreE)
_ZN39_INTERNAL_7703f670_4_k_cu_b4632e09_51094cuda3std3__441_GLOBAL__N__7703f670_4_k_cu_b4632e09_51096ignoreE:
	.zero		1
	.type		_ZN39_INTERNAL_7703f670_4_k_cu_b4632e09_51094cute7productE,@object
	.size		_ZN39_INTERNAL_7703f670_4_k_cu_b4632e09_51094cute7productE,(_ZN39_INTERNAL_7703f670_4_k_cu_b4632e09_51094cuda3std3__45__cpo3endE - _ZN39_INTERNAL_7703f670_4_k_cu_b4632e09_51094cute7productE)
_ZN39_INTERNAL_7703f670_4_k_cu_b4632e09_51094cute7productE:
	.zero		1
	.type		_ZN39_INTERNAL_7703f670_4_k_cu_b4632e09_51094cuda3std3__45__cpo3endE,@object
	.size		_ZN39_INTERNAL_7703f670_4_k_cu_b4632e09_51094cuda3std3__45__cpo3endE,(_ZN39_INTERNAL_7703f670_4_k_cu_b4632e09_51094cuda3std3__419piecewise_constructE - _ZN39_INTERNAL_7703f670_4_k_cu_b4632e09_51094cuda3std3__45__cpo3endE)
_ZN39_INTERNAL_7703f670_4_k_cu_b4632e09_51094cuda3std3__45__cpo3endE:
	.zero		1
	.type		_ZN39_INTERNAL_7703f670_4_k_cu_b4632e09_51094cuda3std3__419piecewise_constructE,@object
	.size		_ZN39_INTERNAL_7703f670_4_k_cu_b4632e09_51094cuda3std3__419piecewise_constructE,(_ZN39_INTERNAL_7703f670_4_k_cu_b4632e09_51094cuda3std3__45__cpo4cendE - _ZN39_INTERNAL_7703f670_4_k_cu_b4632e09_51094cuda3std3__419piecewise_constructE)
_ZN39_INTERNAL_7703f670_4_k_cu_b4632e09_51094cuda3std3__419piecewise_constructE:
	.zero		1
	.type		_ZN39_INTERNAL_7703f670_4_k_cu_b4632e09_51094cuda3std3__45__cpo4cendE,@object
	.size		_ZN39_INTERNAL_7703f670_4_k_cu_b4632e09_51094cuda3std3__45__cpo4cendE,(_ZN39_INTERNAL_7703f670_4_k_cu_b4632e09_51094cuda3std6ranges3__45__cpo4swapE - _ZN39_INTERNAL_7703f670_4_k_cu_b4632e09_51094cuda3std3__45__cpo4cendE)
_ZN39_INTERNAL_7703f670_4_k_cu_b4632e09_51094cuda3std3__45__cpo4cendE:
	.zero		1
	.type		_ZN39_INTERNAL_7703f670_4_k_cu_b4632e09_51094cuda3std6ranges3__45__cpo4swapE,@object
	.size		_ZN39_INTERNAL_7703f670_4_k_cu_b4632e09_51094cuda3std6ranges3__45__cpo4swapE,(.L_7 - _ZN39_INTERNAL_7703f670_4_k_cu_b4632e09_51094cuda3std6ranges3__45__cpo4swapE)
_ZN39_INTERNAL_7703f670_4_k_cu_b4632e09_51094cuda3std6ranges3__45__cpo4swapE:
	.zero		1
.L_7:


//--------------------- .nv.constant0._ZN7cutlass13device_kernelINS_4gemm6kernel13GemmUniversalIN4cute5tupleIJiiiiEEENS1_10collective13CollectiveMmaINS1_37MainloopSm90TmaGmmaWarpSpecializedFP8ILi3ENS5_IJNS4_1CILi2EEESB_NSA_ILi1EEEEEENS1_35KernelTmaWarpSpecializedCooperativeEEENS5_IJNSA_ILi256EEENSA_ILi64EEENSA_ILi32EEEEEENS_12float_e4m3_tENS5_IJlSC_lEEESK_SL_NS4_8TiledMMAINS4_8MMA_AtomIJNS4_4SM904GMMA30MMA_64x64x32_F32E4M3E4M3_SS_TNILNSP_7ScaleInE1ELSR_1EEEEEENS4_6LayoutINS5_IJSB_SC_SC_EEENS5_IJSC_NSA_ILi0EEESW_EEEEENS5_IJNS4_10UnderscoreESZ_SZ_EEEEENS4_23SM90_TMA_LOAD_MULTICASTENS4_14ComposedLayoutINS4_7SwizzleILi1ELi4ELi3EEENS4_18smem_ptr_flag_bitsILi8EEENSU_INS5_IJNSA_ILi8EEESI_EEENS5_IJSI_SC_EEEEEEEvNS4_8identityES12_S1C_vS1D_EENS_8epilogue10collective6detail29Sm90TmaWarpSpecializedAdapterINS1G_15DefaultEpilogueISK_SL_SL_NS1F_6thread17LinearCombinationISK_Li1EffLNS1K_9ScaleType4KindE0ELNS_15FloatRoundStyleE2ESK_EENS1_15EpilogueDefaultEEEEEvvEEEEvNT_6ParamsE --------------------------
	.section	.nv.constant0._ZN7cutlass13device_kernelINS_4gemm6kernel13GemmUniversalIN4cute5tupleIJiiiiEEENS1_10collective13CollectiveMmaINS1_37MainloopSm90TmaGmmaWarpSpecializedFP8ILi3ENS5_IJNS4_1CILi2EEESB_NSA_ILi1EEEEEENS1_35KernelTmaWarpSpecializedCooperativeEEENS5_IJNSA_ILi256EEENSA_ILi64EEENSA_ILi32EEEEEENS_12float_e4m3_tENS5_IJlSC_lEEESK_SL_NS4_8TiledMMAINS4_8MMA_AtomIJNS4_4SM904GMMA30MMA_64x64x32_F32E4M3E4M3_SS_TNILNSP_7ScaleInE1ELSR_1EEEEEENS4_6LayoutINS5_IJSB_SC_SC_EEENS5_IJSC_NSA_ILi0EEESW_EEEEENS5_IJNS4_10UnderscoreESZ_SZ_EEEEENS4_23SM90_TMA_LOAD_MULTICASTENS4_14ComposedLayoutINS4_7SwizzleILi1ELi4ELi3EEENS4_18smem_ptr_flag_bitsILi8EEENSU_INS5_IJNSA_ILi8EEESI_EEENS5_IJSI_SC_EEEEEEEvNS4_8identityES12_S1C_vS1D_EENS_8epilogue10collective6detail29Sm90TmaWarpSpecializedAdapterINS1G_15DefaultEpilogueISK_SL_SL_NS1F_6thread17LinearCombinationISK_Li1EffLNS1K_9ScaleType4KindE0ELNS_15FloatRoundStyleE2ESK_EENS1_15EpilogueDefaultEEEEEvvEEEEvNT_6ParamsE,"a",@progbits
	.sectionflags	@""
	.align	4
.nv.constant0._ZN7cutlass13device_kernelINS_4gemm6kernel13GemmUniversalIN4cute5tupleIJiiiiEEENS1_10collective13CollectiveMmaINS1_37MainloopSm90TmaGmmaWarpSpecializedFP8ILi3ENS5_IJNS4_1CILi2EEESB_NSA_ILi1EEEEEENS1_35KernelTmaWarpSpecializedCooperativeEEENS5_IJNSA_ILi256EEENSA_ILi64EEENSA_ILi32EEEEEENS_12float_e4m3_tENS5_IJlSC_lEEESK_SL_NS4_8TiledMMAINS4_8MMA_AtomIJNS4_4SM904GMMA30MMA_64x64x32_F32E4M3E4M3_SS_TNILNSP_7ScaleInE1ELSR_1EEEEEENS4_6LayoutINS5_IJSB_SC_SC_EEENS5_IJSC_NSA_ILi0EEESW_EEEEENS5_IJNS4_10UnderscoreESZ_SZ_EEEEENS4_23SM90_TMA_LOAD_MULTICASTENS4_14ComposedLayoutINS4_7SwizzleILi1ELi4ELi3EEENS4_18smem_ptr_flag_bitsILi8EEENSU_INS5_IJNSA_ILi8EEESI_EEENS5_IJSI_SC_EEEEEEEvNS4_8identityES12_S1C_vS1D_EENS_8epilogue10collective6detail29Sm90TmaWarpSpecializedAdapterINS1G_15DefaultEpilogueISK_SL_SL_NS1F_6thread17LinearCombinationISK_Li1EffLNS1K_9ScaleType4KindE0ELNS_15FloatRoundStyleE2ESK_EENS1_15EpilogueDefaultEEEEEvvEEEEvNT_6ParamsE:
	.zero		1664


//--------------------- SYMBOLS --------------------------

	.type		.nv.reservedSmem.offset0,@object
	.size		.nv.reservedSmem.offset0,0x4
